//
// Generated by NVIDIA NVVM Compiler
//
// Compiler Build ID: CL-36424714
// Cuda compilation tools, release 13.0, V13.0.88
// Based on NVVM 20.0.0
//

.version 9.0
.target sm_100
.address_size 64

	// .globl	_Z8parallelPdS_S_ddddd
.func  (.param .align 16 .b8 func_retval0[16]) __internal_trig_reduction_slowpathd
(
	.param .b64 __internal_trig_reduction_slowpathd_param_0
)
;
.global .align 8 .f64 delta_tau;
.global .align 8 .f64 delta_t = 0d3F847AE147AE147B;
.global .align 8 .f64 p = 0d409F400000000000;
.global .align 8 .f64 m = 0d4059000000000000;
.global .align 8 .f64 g = 0d4024000000000000;
.global .align 8 .f64 v;
.global .align 8 .b8 __cudart_i2opi_d[144] = {8, 93, 141, 31, 177, 95, 251, 107, 234, 146, 82, 138, 247, 57, 7, 61, 123, 241, 229, 235, 199, 186, 39, 117, 45, 234, 95, 158, 102, 63, 70, 79, 183, 9, 203, 39, 207, 126, 54, 109, 31, 109, 10, 90, 139, 17, 47, 239, 15, 152, 5, 222, 255, 151, 248, 31, 59, 40, 249, 189, 139, 95, 132, 156, 244, 57, 83, 131, 57, 214, 145, 57, 65, 126, 95, 180, 38, 112, 156, 233, 132, 68, 187, 46, 245, 53, 130, 232, 62, 167, 41, 177, 28, 235, 29, 254, 28, 146, 209, 9, 234, 46, 73, 6, 224, 210, 77, 66, 58, 110, 36, 183, 97, 197, 187, 222, 171, 99, 81, 254, 65, 144, 67, 60, 153, 149, 98, 219, 192, 221, 52, 245, 209, 87, 39, 252, 41, 21, 68, 78, 110, 131, 249, 162};
.global .align 16 .b8 __cudart_sin_cos_coeffs[128] = {70, 210, 176, 44, 241, 229, 90, 190, 146, 227, 172, 105, 227, 29, 199, 62, 161, 98, 219, 25, 160, 1, 42, 191, 24, 8, 17, 17, 17, 17, 129, 63, 84, 85, 85, 85, 85, 85, 197, 191, 0, 0, 0, 0, 0, 0, 0, 0, 0, 0, 0, 0, 0, 0, 0, 0, 100, 129, 253, 32, 131, 255, 168, 189, 40, 133, 239, 193, 167, 238, 33, 62, 217, 230, 6, 142, 79, 126, 146, 190, 233, 188, 221, 25, 160, 1, 250, 62, 71, 93, 193, 22, 108, 193, 86, 191, 81, 85, 85, 85, 85, 85, 165, 63, 0, 0, 0, 0, 0, 0, 224, 191, 0, 0, 0, 0, 0, 0, 240, 63};

.visible .entry _Z8parallelPdS_S_ddddd(
	.param .u64 .ptr .align 1 _Z8parallelPdS_S_ddddd_param_0,
	.param .u64 .ptr .align 1 _Z8parallelPdS_S_ddddd_param_1,
	.param .u64 .ptr .align 1 _Z8parallelPdS_S_ddddd_param_2,
	.param .f64 _Z8parallelPdS_S_ddddd_param_3,
	.param .f64 _Z8parallelPdS_S_ddddd_param_4,
	.param .f64 _Z8parallelPdS_S_ddddd_param_5,
	.param .f64 _Z8parallelPdS_S_ddddd_param_6,
	.param .f64 _Z8parallelPdS_S_ddddd_param_7
)
{
	.reg .pred 	%p<23>;
	.reg .b32 	%r<47>;
	.reg .b64 	%rd<23>;
	.reg .b64 	%fd<185>;

	ld.param.u64 	%rd4, [_Z8parallelPdS_S_ddddd_param_0];
	ld.param.u64 	%rd5, [_Z8parallelPdS_S_ddddd_param_1];
	ld.param.u64 	%rd6, [_Z8parallelPdS_S_ddddd_param_2];
	ld.param.f64 	%fd33, [_Z8parallelPdS_S_ddddd_param_3];
	ld.param.f64 	%fd34, [_Z8parallelPdS_S_ddddd_param_4];
	ld.param.f64 	%fd35, [_Z8parallelPdS_S_ddddd_param_5];
	ld.param.f64 	%fd36, [_Z8parallelPdS_S_ddddd_param_6];
	ld.param.f64 	%fd37, [_Z8parallelPdS_S_ddddd_param_7];
	cvta.to.global.u64 	%rd1, %rd5;
	cvta.to.global.u64 	%rd2, %rd6;
	cvta.to.global.u64 	%rd3, %rd4;
	mov.u32 	%r18, %ctaid.x;
	mov.u32 	%r19, %ntid.x;
	mov.u32 	%r20, %tid.x;
	mad.lo.s32 	%r17, %r18, %r19, %r20;
	setp.gt.s32 	%p1, %r17, 1;
	@%p1 bra 	$L__BB0_5;
	setp.eq.s32 	%p5, %r17, 0;
	@%p5 bra 	$L__BB0_10;
	setp.eq.s32 	%p6, %r17, 1;
	@%p6 bra 	$L__BB0_3;
	bra.uni 	$L__BB0_29;
$L__BB0_3:
	ld.global.f64 	%fd10, [%rd3+8];
	ld.global.f64 	%fd11, [%rd3+16];
	ld.global.f64 	%fd114, [%rd3+32];
	add.f64 	%fd12, %fd114, 0d4012D97C7F3321D2;
	abs.f64 	%fd13, %fd12;
	setp.neu.f64 	%p15, %fd13, 0d7FF0000000000000;
	@%p15 bra 	$L__BB0_16;
	mov.f64 	%fd120, 0d0000000000000000;
	mul.rn.f64 	%fd182, %fd12, %fd120;
	mov.b32 	%r44, 1;
	bra.uni 	$L__BB0_19;
$L__BB0_5:
	setp.eq.s32 	%p2, %r17, 2;
	@%p2 bra 	$L__BB0_20;
	setp.eq.s32 	%p3, %r17, 3;
	@%p3 bra 	$L__BB0_25;
	setp.eq.s32 	%p4, %r17, 4;
	@%p4 bra 	$L__BB0_8;
	bra.uni 	$L__BB0_29;
$L__BB0_8:
	ld.global.f64 	%fd26, [%rd3+16];
	ld.global.f64 	%fd38, [%rd3+32];
	add.f64 	%fd27, %fd38, 0d4012D97C7F3321D2;
	abs.f64 	%fd28, %fd27;
	setp.neu.f64 	%p7, %fd28, 0d7FF0000000000000;
	@%p7 bra 	$L__BB0_26;
	mov.f64 	%fd44, 0d0000000000000000;
	mul.rn.f64 	%fd184, %fd27, %fd44;
	mov.b32 	%r46, 0;
	bra.uni 	$L__BB0_28;
$L__BB0_10:
	ld.global.f64 	%fd1, [%rd3];
	ld.global.f64 	%fd2, [%rd3+16];
	ld.global.f64 	%fd146, [%rd3+24];
	mov.f64 	%fd147, 0d4012D97C7F3321D2;
	sub.f64 	%fd3, %fd147, %fd146;
	abs.f64 	%fd4, %fd3;
	setp.neu.f64 	%p19, %fd4, 0d7FF0000000000000;
	@%p19 bra 	$L__BB0_12;
	mov.f64 	%fd153, 0d0000000000000000;
	mul.rn.f64 	%fd180, %fd3, %fd153;
	mov.b32 	%r42, 1;
	bra.uni 	$L__BB0_15;
$L__BB0_12:
	mul.f64 	%fd148, %fd3, 0d3FE45F306DC9C883;
	cvt.rni.s32.f64 	%r41, %fd148;
	cvt.rn.f64.s32 	%fd149, %r41;
	fma.rn.f64 	%fd150, %fd149, 0dBFF921FB54442D18, %fd3;
	fma.rn.f64 	%fd151, %fd149, 0dBC91A62633145C00, %fd150;
	fma.rn.f64 	%fd180, %fd149, 0dB97B839A252049C0, %fd151;
	setp.ltu.f64 	%p20, %fd4, 0d41E0000000000000;
	@%p20 bra 	$L__BB0_14;
	{ // callseq 3, 0
	.param .b64 param0;
	st.param.f64 	[param0], %fd3;
	.param .align 16 .b8 retval0[16];
	call.uni (retval0), 
	__internal_trig_reduction_slowpathd, 
	(
	param0
	);
	ld.param.f64 	%fd180, [retval0];
	ld.param.b32 	%r41, [retval0+8];
	} // callseq 3
$L__BB0_14:
	add.s32 	%r42, %r41, 1;
$L__BB0_15:
	shl.b32 	%r38, %r42, 6;
	cvt.u64.u32 	%rd19, %r38;
	and.b64  	%rd20, %rd19, 64;
	mov.u64 	%rd21, __cudart_sin_cos_coeffs;
	add.s64 	%rd22, %rd21, %rd20;
	mul.rn.f64 	%fd154, %fd180, %fd180;
	and.b32  	%r39, %r42, 1;
	setp.eq.b32 	%p21, %r39, 1;
	selp.f64 	%fd155, 0dBDA8FF8320FD8164, 0d3DE5DB65F9785EBA, %p21;
	ld.global.nc.v2.f64 	{%fd156, %fd157}, [%rd22];
	fma.rn.f64 	%fd158, %fd155, %fd154, %fd156;
	fma.rn.f64 	%fd159, %fd158, %fd154, %fd157;
	ld.global.nc.v2.f64 	{%fd160, %fd161}, [%rd22+16];
	fma.rn.f64 	%fd162, %fd159, %fd154, %fd160;
	fma.rn.f64 	%fd163, %fd162, %fd154, %fd161;
	ld.global.nc.v2.f64 	{%fd164, %fd165}, [%rd22+32];
	fma.rn.f64 	%fd166, %fd163, %fd154, %fd164;
	fma.rn.f64 	%fd167, %fd166, %fd154, %fd165;
	fma.rn.f64 	%fd168, %fd167, %fd180, %fd180;
	fma.rn.f64 	%fd169, %fd167, %fd154, 0d3FF0000000000000;
	selp.f64 	%fd170, %fd169, %fd168, %p21;
	and.b32  	%r40, %r42, 2;
	setp.eq.s32 	%p22, %r40, 0;
	mov.f64 	%fd171, 0d0000000000000000;
	sub.f64 	%fd172, %fd171, %fd170;
	selp.f64 	%fd173, %fd170, %fd172, %p22;
	fma.rn.f64 	%fd174, %fd2, %fd173, %fd1;
	sub.f64 	%fd175, %fd174, %fd33;
	st.global.f64 	[%rd2], %fd175;
	ld.global.f64 	%fd176, [%rd3];
	mul.f64 	%fd177, %fd175, 0d0000000000000000;
	sub.f64 	%fd178, %fd176, %fd177;
	st.global.f64 	[%rd1], %fd178;
	bra.uni 	$L__BB0_29;
$L__BB0_16:
	mul.f64 	%fd115, %fd12, 0d3FE45F306DC9C883;
	cvt.rni.s32.f64 	%r43, %fd115;
	cvt.rn.f64.s32 	%fd116, %r43;
	fma.rn.f64 	%fd117, %fd116, 0dBFF921FB54442D18, %fd12;
	fma.rn.f64 	%fd118, %fd116, 0dBC91A62633145C00, %fd117;
	fma.rn.f64 	%fd182, %fd116, 0dB97B839A252049C0, %fd118;
	setp.ltu.f64 	%p16, %fd13, 0d41E0000000000000;
	@%p16 bra 	$L__BB0_18;
	{ // callseq 2, 0
	.param .b64 param0;
	st.param.f64 	[param0], %fd12;
	.param .align 16 .b8 retval0[16];
	call.uni (retval0), 
	__internal_trig_reduction_slowpathd, 
	(
	param0
	);
	ld.param.f64 	%fd182, [retval0];
	ld.param.b32 	%r43, [retval0+8];
	} // callseq 2
$L__BB0_18:
	add.s32 	%r44, %r43, 1;
$L__BB0_19:
	shl.b32 	%r33, %r44, 6;
	cvt.u64.u32 	%rd15, %r33;
	and.b64  	%rd16, %rd15, 64;
	mov.u64 	%rd17, __cudart_sin_cos_coeffs;
	add.s64 	%rd18, %rd17, %rd16;
	mul.rn.f64 	%fd121, %fd182, %fd182;
	and.b32  	%r34, %r44, 1;
	setp.eq.b32 	%p17, %r34, 1;
	selp.f64 	%fd122, 0dBDA8FF8320FD8164, 0d3DE5DB65F9785EBA, %p17;
	ld.global.nc.v2.f64 	{%fd123, %fd124}, [%rd18];
	fma.rn.f64 	%fd125, %fd122, %fd121, %fd123;
	fma.rn.f64 	%fd126, %fd125, %fd121, %fd124;
	ld.global.nc.v2.f64 	{%fd127, %fd128}, [%rd18+16];
	fma.rn.f64 	%fd129, %fd126, %fd121, %fd127;
	fma.rn.f64 	%fd130, %fd129, %fd121, %fd128;
	ld.global.nc.v2.f64 	{%fd131, %fd132}, [%rd18+32];
	fma.rn.f64 	%fd133, %fd130, %fd121, %fd131;
	fma.rn.f64 	%fd134, %fd133, %fd121, %fd132;
	fma.rn.f64 	%fd135, %fd134, %fd182, %fd182;
	fma.rn.f64 	%fd136, %fd134, %fd121, 0d3FF0000000000000;
	selp.f64 	%fd137, %fd136, %fd135, %p17;
	and.b32  	%r35, %r44, 2;
	setp.eq.s32 	%p18, %r35, 0;
	mov.f64 	%fd138, 0d0000000000000000;
	sub.f64 	%fd139, %fd138, %fd137;
	selp.f64 	%fd140, %fd137, %fd139, %p18;
	fma.rn.f64 	%fd141, %fd11, %fd140, %fd10;
	sub.f64 	%fd142, %fd141, %fd35;
	st.global.f64 	[%rd2+8], %fd142;
	ld.global.f64 	%fd143, [%rd3+8];
	mul.f64 	%fd144, %fd142, 0d0000000000000000;
	sub.f64 	%fd145, %fd143, %fd144;
	st.global.f64 	[%rd1+8], %fd145;
	bra.uni 	$L__BB0_29;
$L__BB0_20:
	ld.global.f64 	%fd19, [%rd3+16];
	ld.global.f64 	%fd81, [%rd3+24];
	mov.f64 	%fd82, 0d4012D97C7F3321D2;
	sub.f64 	%fd20, %fd82, %fd81;
	abs.f64 	%fd21, %fd20;
	setp.neu.f64 	%p11, %fd21, 0d7FF0000000000000;
	@%p11 bra 	$L__BB0_22;
	mov.f64 	%fd88, 0d0000000000000000;
	mul.rn.f64 	%fd183, %fd20, %fd88;
	mov.b32 	%r45, 0;
	bra.uni 	$L__BB0_24;
$L__BB0_22:
	mul.f64 	%fd83, %fd20, 0d3FE45F306DC9C883;
	cvt.rni.s32.f64 	%r45, %fd83;
	cvt.rn.f64.s32 	%fd84, %r45;
	fma.rn.f64 	%fd85, %fd84, 0dBFF921FB54442D18, %fd20;
	fma.rn.f64 	%fd86, %fd84, 0dBC91A62633145C00, %fd85;
	fma.rn.f64 	%fd183, %fd84, 0dB97B839A252049C0, %fd86;
	setp.ltu.f64 	%p12, %fd21, 0d41E0000000000000;
	@%p12 bra 	$L__BB0_24;
	{ // callseq 1, 0
	.param .b64 param0;
	st.param.f64 	[param0], %fd20;
	.param .align 16 .b8 retval0[16];
	call.uni (retval0), 
	__internal_trig_reduction_slowpathd, 
	(
	param0
	);
	ld.param.f64 	%fd183, [retval0];
	ld.param.b32 	%r45, [retval0+8];
	} // callseq 1
$L__BB0_24:
	shl.b32 	%r28, %r45, 6;
	cvt.u64.u32 	%rd11, %r28;
	and.b64  	%rd12, %rd11, 64;
	mov.u64 	%rd13, __cudart_sin_cos_coeffs;
	add.s64 	%rd14, %rd13, %rd12;
	mul.rn.f64 	%fd89, %fd183, %fd183;
	and.b32  	%r29, %r45, 1;
	setp.eq.b32 	%p13, %r29, 1;
	selp.f64 	%fd90, 0dBDA8FF8320FD8164, 0d3DE5DB65F9785EBA, %p13;
	ld.global.nc.v2.f64 	{%fd91, %fd92}, [%rd14];
	fma.rn.f64 	%fd93, %fd90, %fd89, %fd91;
	fma.rn.f64 	%fd94, %fd93, %fd89, %fd92;
	ld.global.nc.v2.f64 	{%fd95, %fd96}, [%rd14+16];
	fma.rn.f64 	%fd97, %fd94, %fd89, %fd95;
	fma.rn.f64 	%fd98, %fd97, %fd89, %fd96;
	ld.global.nc.v2.f64 	{%fd99, %fd100}, [%rd14+32];
	fma.rn.f64 	%fd101, %fd98, %fd89, %fd99;
	fma.rn.f64 	%fd102, %fd101, %fd89, %fd100;
	fma.rn.f64 	%fd103, %fd102, %fd183, %fd183;
	fma.rn.f64 	%fd104, %fd102, %fd89, 0d3FF0000000000000;
	selp.f64 	%fd105, %fd104, %fd103, %p13;
	and.b32  	%r30, %r45, 2;
	setp.eq.s32 	%p14, %r30, 0;
	mov.f64 	%fd106, 0d0000000000000000;
	sub.f64 	%fd107, %fd106, %fd105;
	selp.f64 	%fd108, %fd105, %fd107, %p14;
	fma.rn.f64 	%fd109, %fd19, %fd108, %fd19;
	sub.f64 	%fd110, %fd109, %fd34;
	st.global.f64 	[%rd2+16], %fd110;
	ld.global.f64 	%fd111, [%rd3+16];
	mul.f64 	%fd112, %fd110, 0d0000000000000000;
	sub.f64 	%fd113, %fd111, %fd112;
	st.global.f64 	[%rd1+16], %fd113;
	bra.uni 	$L__BB0_29;
$L__BB0_25:
	ld.global.f64 	%fd70, [%rd3+24];
	ld.global.f64 	%fd71, [%rd3+32];
	add.f64 	%fd72, %fd70, %fd71;
	ld.global.f64 	%fd73, [%rd3+16];
	ld.global.f64 	%fd74, [%rd3+8];
	ld.global.f64 	%fd75, [%rd3];
	sub.f64 	%fd76, %fd74, %fd75;
	fma.rn.f64 	%fd77, %fd72, %fd73, %fd76;
	sub.f64 	%fd78, %fd77, %fd37;
	st.global.f64 	[%rd2+24], %fd78;
	ld.global.f64 	%fd79, [%rd3+24];
	fma.rn.f64 	%fd80, %fd78, 0d8000000000000000, %fd79;
	st.global.f64 	[%rd1+24], %fd80;
	bra.uni 	$L__BB0_29;
$L__BB0_26:
	mul.f64 	%fd39, %fd27, 0d3FE45F306DC9C883;
	cvt.rni.s32.f64 	%r46, %fd39;
	cvt.rn.f64.s32 	%fd40, %r46;
	fma.rn.f64 	%fd41, %fd40, 0dBFF921FB54442D18, %fd27;
	fma.rn.f64 	%fd42, %fd40, 0dBC91A62633145C00, %fd41;
	fma.rn.f64 	%fd184, %fd40, 0dB97B839A252049C0, %fd42;
	setp.ltu.f64 	%p8, %fd28, 0d41E0000000000000;
	@%p8 bra 	$L__BB0_28;
	{ // callseq 0, 0
	.param .b64 param0;
	st.param.f64 	[param0], %fd27;
	.param .align 16 .b8 retval0[16];
	call.uni (retval0), 
	__internal_trig_reduction_slowpathd, 
	(
	param0
	);
	ld.param.f64 	%fd184, [retval0];
	ld.param.b32 	%r46, [retval0+8];
	} // callseq 0
$L__BB0_28:
	shl.b32 	%r23, %r46, 6;
	cvt.u64.u32 	%rd7, %r23;
	and.b64  	%rd8, %rd7, 64;
	mov.u64 	%rd9, __cudart_sin_cos_coeffs;
	add.s64 	%rd10, %rd9, %rd8;
	mul.rn.f64 	%fd45, %fd184, %fd184;
	and.b32  	%r24, %r46, 1;
	setp.eq.b32 	%p9, %r24, 1;
	selp.f64 	%fd46, 0dBDA8FF8320FD8164, 0d3DE5DB65F9785EBA, %p9;
	ld.global.nc.v2.f64 	{%fd47, %fd48}, [%rd10];
	fma.rn.f64 	%fd49, %fd46, %fd45, %fd47;
	fma.rn.f64 	%fd50, %fd49, %fd45, %fd48;
	ld.global.nc.v2.f64 	{%fd51, %fd52}, [%rd10+16];
	fma.rn.f64 	%fd53, %fd50, %fd45, %fd51;
	fma.rn.f64 	%fd54, %fd53, %fd45, %fd52;
	ld.global.nc.v2.f64 	{%fd55, %fd56}, [%rd10+32];
	fma.rn.f64 	%fd57, %fd54, %fd45, %fd55;
	fma.rn.f64 	%fd58, %fd57, %fd45, %fd56;
	fma.rn.f64 	%fd59, %fd58, %fd184, %fd184;
	fma.rn.f64 	%fd60, %fd58, %fd45, 0d3FF0000000000000;
	selp.f64 	%fd61, %fd60, %fd59, %p9;
	and.b32  	%r25, %r46, 2;
	setp.eq.s32 	%p10, %r25, 0;
	mov.f64 	%fd62, 0d0000000000000000;
	sub.f64 	%fd63, %fd62, %fd61;
	selp.f64 	%fd64, %fd61, %fd63, %p10;
	fma.rn.f64 	%fd65, %fd26, %fd64, %fd26;
	sub.f64 	%fd66, %fd65, %fd36;
	st.global.f64 	[%rd2+32], %fd66;
	ld.global.f64 	%fd67, [%rd3+32];
	mul.f64 	%fd68, %fd66, 0d0000000000000000;
	sub.f64 	%fd69, %fd67, %fd68;
	st.global.f64 	[%rd1+32], %fd69;
$L__BB0_29:
	ret;

}
	// .globl	_Z6serialPdS_S_ddddd
.visible .entry _Z6serialPdS_S_ddddd(
	.param .u64 .ptr .align 1 _Z6serialPdS_S_ddddd_param_0,
	.param .u64 .ptr .align 1 _Z6serialPdS_S_ddddd_param_1,
	.param .u64 .ptr .align 1 _Z6serialPdS_S_ddddd_param_2,
	.param .f64 _Z6serialPdS_S_ddddd_param_3,
	.param .f64 _Z6serialPdS_S_ddddd_param_4,
	.param .f64 _Z6serialPdS_S_ddddd_param_5,
	.param .f64 _Z6serialPdS_S_ddddd_param_6,
	.param .f64 _Z6serialPdS_S_ddddd_param_7
)
{
	.reg .pred 	%p<17>;
	.reg .b32 	%r<43>;
	.reg .b64 	%rd<24>;
	.reg .b64 	%fd<191>;

	ld.param.u64 	%rd4, [_Z6serialPdS_S_ddddd_param_0];
	ld.param.u64 	%rd5, [_Z6serialPdS_S_ddddd_param_2];
	ld.param.f64 	%fd34, [_Z6serialPdS_S_ddddd_param_3];
	ld.param.f64 	%fd36, [_Z6serialPdS_S_ddddd_param_5];
	ld.param.f64 	%fd37, [_Z6serialPdS_S_ddddd_param_6];
	ld.param.f64 	%fd38, [_Z6serialPdS_S_ddddd_param_7];
	cvta.to.global.u64 	%rd1, %rd5;
	cvta.to.global.u64 	%rd2, %rd4;
	ld.global.f64 	%fd1, [%rd2];
	ld.global.f64 	%fd2, [%rd2+16];
	ld.global.f64 	%fd39, [%rd2+24];
	mov.f64 	%fd40, 0d4012D97C7F3321D2;
	sub.f64 	%fd3, %fd40, %fd39;
	abs.f64 	%fd4, %fd3;
	setp.neu.f64 	%p1, %fd4, 0d7FF0000000000000;
	@%p1 bra 	$L__BB1_2;
	mov.f64 	%fd46, 0d0000000000000000;
	mul.rn.f64 	%fd186, %fd3, %fd46;
	mov.b32 	%r38, 1;
	bra.uni 	$L__BB1_5;
$L__BB1_2:
	mul.f64 	%fd41, %fd3, 0d3FE45F306DC9C883;
	cvt.rni.s32.f64 	%r37, %fd41;
	cvt.rn.f64.s32 	%fd42, %r37;
	fma.rn.f64 	%fd43, %fd42, 0dBFF921FB54442D18, %fd3;
	fma.rn.f64 	%fd44, %fd42, 0dBC91A62633145C00, %fd43;
	fma.rn.f64 	%fd186, %fd42, 0dB97B839A252049C0, %fd44;
	setp.ltu.f64 	%p2, %fd4, 0d41E0000000000000;
	@%p2 bra 	$L__BB1_4;
	{ // callseq 4, 0
	.param .b64 param0;
	st.param.f64 	[param0], %fd3;
	.param .align 16 .b8 retval0[16];
	call.uni (retval0), 
	__internal_trig_reduction_slowpathd, 
	(
	param0
	);
	ld.param.f64 	%fd186, [retval0];
	ld.param.b32 	%r37, [retval0+8];
	} // callseq 4
$L__BB1_4:
	add.s32 	%r38, %r37, 1;
$L__BB1_5:
	shl.b32 	%r19, %r38, 6;
	cvt.u64.u32 	%rd6, %r19;
	and.b64  	%rd7, %rd6, 64;
	mov.u64 	%rd8, __cudart_sin_cos_coeffs;
	add.s64 	%rd9, %rd8, %rd7;
	mul.rn.f64 	%fd47, %fd186, %fd186;
	and.b32  	%r20, %r38, 1;
	setp.eq.b32 	%p3, %r20, 1;
	selp.f64 	%fd48, 0dBDA8FF8320FD8164, 0d3DE5DB65F9785EBA, %p3;
	ld.global.nc.v2.f64 	{%fd49, %fd50}, [%rd9];
	fma.rn.f64 	%fd51, %fd48, %fd47, %fd49;
	fma.rn.f64 	%fd52, %fd51, %fd47, %fd50;
	ld.global.nc.v2.f64 	{%fd53, %fd54}, [%rd9+16];
	fma.rn.f64 	%fd55, %fd52, %fd47, %fd53;
	fma.rn.f64 	%fd56, %fd55, %fd47, %fd54;
	ld.global.nc.v2.f64 	{%fd57, %fd58}, [%rd9+32];
	fma.rn.f64 	%fd59, %fd56, %fd47, %fd57;
	fma.rn.f64 	%fd60, %fd59, %fd47, %fd58;
	fma.rn.f64 	%fd61, %fd60, %fd186, %fd186;
	fma.rn.f64 	%fd62, %fd60, %fd47, 0d3FF0000000000000;
	selp.f64 	%fd63, %fd62, %fd61, %p3;
	and.b32  	%r21, %r38, 2;
	setp.eq.s32 	%p4, %r21, 0;
	mov.f64 	%fd64, 0d0000000000000000;
	sub.f64 	%fd65, %fd64, %fd63;
	selp.f64 	%fd66, %fd63, %fd65, %p4;
	fma.rn.f64 	%fd67, %fd2, %fd66, %fd1;
	sub.f64 	%fd10, %fd67, %fd34;
	st.global.f64 	[%rd1], %fd10;
	ld.global.f64 	%fd11, [%rd2+8];
	ld.global.f64 	%fd12, [%rd2+16];
	ld.global.f64 	%fd68, [%rd2+32];
	add.f64 	%fd13, %fd68, 0d4012D97C7F3321D2;
	abs.f64 	%fd14, %fd13;
	setp.neu.f64 	%p5, %fd14, 0d7FF0000000000000;
	@%p5 bra 	$L__BB1_7;
	mov.f64 	%fd74, 0d0000000000000000;
	mul.rn.f64 	%fd188, %fd13, %fd74;
	mov.b32 	%r40, 1;
	bra.uni 	$L__BB1_10;
$L__BB1_7:
	mul.f64 	%fd69, %fd13, 0d3FE45F306DC9C883;
	cvt.rni.s32.f64 	%r39, %fd69;
	cvt.rn.f64.s32 	%fd70, %r39;
	fma.rn.f64 	%fd71, %fd70, 0dBFF921FB54442D18, %fd13;
	fma.rn.f64 	%fd72, %fd70, 0dBC91A62633145C00, %fd71;
	fma.rn.f64 	%fd188, %fd70, 0dB97B839A252049C0, %fd72;
	setp.ltu.f64 	%p6, %fd14, 0d41E0000000000000;
	@%p6 bra 	$L__BB1_9;
	{ // callseq 5, 0
	.param .b64 param0;
	st.param.f64 	[param0], %fd13;
	.param .align 16 .b8 retval0[16];
	call.uni (retval0), 
	__internal_trig_reduction_slowpathd, 
	(
	param0
	);
	ld.param.f64 	%fd188, [retval0];
	ld.param.b32 	%r39, [retval0+8];
	} // callseq 5
$L__BB1_9:
	add.s32 	%r40, %r39, 1;
$L__BB1_10:
	shl.b32 	%r24, %r40, 6;
	cvt.u64.u32 	%rd10, %r24;
	and.b64  	%rd11, %rd10, 64;
	mov.u64 	%rd12, __cudart_sin_cos_coeffs;
	add.s64 	%rd13, %rd12, %rd11;
	mul.rn.f64 	%fd75, %fd188, %fd188;
	and.b32  	%r25, %r40, 1;
	setp.eq.b32 	%p7, %r25, 1;
	selp.f64 	%fd76, 0dBDA8FF8320FD8164, 0d3DE5DB65F9785EBA, %p7;
	ld.global.nc.v2.f64 	{%fd77, %fd78}, [%rd13];
	fma.rn.f64 	%fd79, %fd76, %fd75, %fd77;
	fma.rn.f64 	%fd80, %fd79, %fd75, %fd78;
	ld.global.nc.v2.f64 	{%fd81, %fd82}, [%rd13+16];
	fma.rn.f64 	%fd83, %fd80, %fd75, %fd81;
	fma.rn.f64 	%fd84, %fd83, %fd75, %fd82;
	ld.global.nc.v2.f64 	{%fd85, %fd86}, [%rd13+32];
	fma.rn.f64 	%fd87, %fd84, %fd75, %fd85;
	fma.rn.f64 	%fd88, %fd87, %fd75, %fd86;
	fma.rn.f64 	%fd89, %fd88, %fd188, %fd188;
	fma.rn.f64 	%fd90, %fd88, %fd75, 0d3FF0000000000000;
	selp.f64 	%fd91, %fd90, %fd89, %p7;
	and.b32  	%r26, %r40, 2;
	setp.eq.s32 	%p8, %r26, 0;
	mov.f64 	%fd92, 0d0000000000000000;
	sub.f64 	%fd93, %fd92, %fd91;
	selp.f64 	%fd94, %fd91, %fd93, %p8;
	fma.rn.f64 	%fd95, %fd12, %fd94, %fd11;
	sub.f64 	%fd96, %fd95, %fd36;
	st.global.f64 	[%rd1+8], %fd96;
	ld.global.f64 	%fd20, [%rd2+16];
	ld.global.f64 	%fd97, [%rd2+24];
	mov.f64 	%fd98, 0d4012D97C7F3321D2;
	sub.f64 	%fd21, %fd98, %fd97;
	abs.f64 	%fd22, %fd21;
	setp.neu.f64 	%p9, %fd22, 0d7FF0000000000000;
	@%p9 bra 	$L__BB1_12;
	mov.f64 	%fd104, 0d0000000000000000;
	mul.rn.f64 	%fd189, %fd21, %fd104;
	mov.b32 	%r41, 0;
	bra.uni 	$L__BB1_14;
$L__BB1_12:
	mul.f64 	%fd99, %fd21, 0d3FE45F306DC9C883;
	cvt.rni.s32.f64 	%r41, %fd99;
	cvt.rn.f64.s32 	%fd100, %r41;
	fma.rn.f64 	%fd101, %fd100, 0dBFF921FB54442D18, %fd21;
	fma.rn.f64 	%fd102, %fd100, 0dBC91A62633145C00, %fd101;
	fma.rn.f64 	%fd189, %fd100, 0dB97B839A252049C0, %fd102;
	setp.ltu.f64 	%p10, %fd22, 0d41E0000000000000;
	@%p10 bra 	$L__BB1_14;
	{ // callseq 6, 0
	.param .b64 param0;
	st.param.f64 	[param0], %fd21;
	.param .align 16 .b8 retval0[16];
	call.uni (retval0), 
	__internal_trig_reduction_slowpathd, 
	(
	param0
	);
	ld.param.f64 	%fd189, [retval0];
	ld.param.b32 	%r41, [retval0+8];
	} // callseq 6
$L__BB1_14:
	ld.param.f64 	%fd184, [_Z6serialPdS_S_ddddd_param_4];
	shl.b32 	%r29, %r41, 6;
	cvt.u64.u32 	%rd14, %r29;
	and.b64  	%rd15, %rd14, 64;
	add.s64 	%rd17, %rd12, %rd15;
	mul.rn.f64 	%fd105, %fd189, %fd189;
	and.b32  	%r30, %r41, 1;
	setp.eq.b32 	%p11, %r30, 1;
	selp.f64 	%fd106, 0dBDA8FF8320FD8164, 0d3DE5DB65F9785EBA, %p11;
	ld.global.nc.v2.f64 	{%fd107, %fd108}, [%rd17];
	fma.rn.f64 	%fd109, %fd106, %fd105, %fd107;
	fma.rn.f64 	%fd110, %fd109, %fd105, %fd108;
	ld.global.nc.v2.f64 	{%fd111, %fd112}, [%rd17+16];
	fma.rn.f64 	%fd113, %fd110, %fd105, %fd111;
	fma.rn.f64 	%fd114, %fd113, %fd105, %fd112;
	ld.global.nc.v2.f64 	{%fd115, %fd116}, [%rd17+32];
	fma.rn.f64 	%fd117, %fd114, %fd105, %fd115;
	fma.rn.f64 	%fd118, %fd117, %fd105, %fd116;
	fma.rn.f64 	%fd119, %fd118, %fd189, %fd189;
	fma.rn.f64 	%fd120, %fd118, %fd105, 0d3FF0000000000000;
	selp.f64 	%fd121, %fd120, %fd119, %p11;
	and.b32  	%r31, %r41, 2;
	setp.eq.s32 	%p12, %r31, 0;
	mov.f64 	%fd122, 0d0000000000000000;
	sub.f64 	%fd123, %fd122, %fd121;
	selp.f64 	%fd124, %fd121, %fd123, %p12;
	fma.rn.f64 	%fd125, %fd20, %fd124, %fd20;
	sub.f64 	%fd126, %fd125, %fd184;
	st.global.f64 	[%rd1+16], %fd126;
	ld.global.f64 	%fd127, [%rd2+24];
	ld.global.f64 	%fd128, [%rd2+32];
	add.f64 	%fd129, %fd127, %fd128;
	ld.global.f64 	%fd130, [%rd2+16];
	ld.global.f64 	%fd131, [%rd2+8];
	ld.global.f64 	%fd132, [%rd2];
	sub.f64 	%fd133, %fd131, %fd132;
	fma.rn.f64 	%fd134, %fd129, %fd130, %fd133;
	sub.f64 	%fd135, %fd134, %fd38;
	st.global.f64 	[%rd1+24], %fd135;
	ld.global.f64 	%fd27, [%rd2+16];
	ld.global.f64 	%fd136, [%rd2+32];
	add.f64 	%fd28, %fd136, 0d4012D97C7F3321D2;
	abs.f64 	%fd29, %fd28;
	setp.neu.f64 	%p13, %fd29, 0d7FF0000000000000;
	@%p13 bra 	$L__BB1_16;
	mov.f64 	%fd142, 0d0000000000000000;
	mul.rn.f64 	%fd190, %fd28, %fd142;
	mov.b32 	%r42, 0;
	bra.uni 	$L__BB1_18;
$L__BB1_16:
	mul.f64 	%fd137, %fd28, 0d3FE45F306DC9C883;
	cvt.rni.s32.f64 	%r42, %fd137;
	cvt.rn.f64.s32 	%fd138, %r42;
	fma.rn.f64 	%fd139, %fd138, 0dBFF921FB54442D18, %fd28;
	fma.rn.f64 	%fd140, %fd138, 0dBC91A62633145C00, %fd139;
	fma.rn.f64 	%fd190, %fd138, 0dB97B839A252049C0, %fd140;
	setp.ltu.f64 	%p14, %fd29, 0d41E0000000000000;
	@%p14 bra 	$L__BB1_18;
	{ // callseq 7, 0
	.param .b64 param0;
	st.param.f64 	[param0], %fd28;
	.param .align 16 .b8 retval0[16];
	call.uni (retval0), 
	__internal_trig_reduction_slowpathd, 
	(
	param0
	);
	ld.param.f64 	%fd190, [retval0];
	ld.param.b32 	%r42, [retval0+8];
	} // callseq 7
$L__BB1_18:
	ld.param.u64 	%rd23, [_Z6serialPdS_S_ddddd_param_1];
	shl.b32 	%r34, %r42, 6;
	cvt.u64.u32 	%rd18, %r34;
	and.b64  	%rd19, %rd18, 64;
	add.s64 	%rd21, %rd12, %rd19;
	mul.rn.f64 	%fd143, %fd190, %fd190;
	and.b32  	%r35, %r42, 1;
	setp.eq.b32 	%p15, %r35, 1;
	selp.f64 	%fd144, 0dBDA8FF8320FD8164, 0d3DE5DB65F9785EBA, %p15;
	ld.global.nc.v2.f64 	{%fd145, %fd146}, [%rd21];
	fma.rn.f64 	%fd147, %fd144, %fd143, %fd145;
	fma.rn.f64 	%fd148, %fd147, %fd143, %fd146;
	ld.global.nc.v2.f64 	{%fd149, %fd150}, [%rd21+16];
	fma.rn.f64 	%fd151, %fd148, %fd143, %fd149;
	fma.rn.f64 	%fd152, %fd151, %fd143, %fd150;
	ld.global.nc.v2.f64 	{%fd153, %fd154}, [%rd21+32];
	fma.rn.f64 	%fd155, %fd152, %fd143, %fd153;
	fma.rn.f64 	%fd156, %fd155, %fd143, %fd154;
	fma.rn.f64 	%fd157, %fd156, %fd190, %fd190;
	fma.rn.f64 	%fd158, %fd156, %fd143, 0d3FF0000000000000;
	selp.f64 	%fd159, %fd158, %fd157, %p15;
	and.b32  	%r36, %r42, 2;
	setp.eq.s32 	%p16, %r36, 0;
	mov.f64 	%fd160, 0d0000000000000000;
	sub.f64 	%fd161, %fd160, %fd159;
	selp.f64 	%fd162, %fd159, %fd161, %p16;
	fma.rn.f64 	%fd163, %fd27, %fd162, %fd27;
	sub.f64 	%fd164, %fd163, %fd37;
	st.global.f64 	[%rd1+32], %fd164;
	cvta.to.global.u64 	%rd22, %rd23;
	ld.global.f64 	%fd165, [%rd2];
	mul.f64 	%fd166, %fd10, 0d0000000000000000;
	sub.f64 	%fd167, %fd165, %fd166;
	st.global.f64 	[%rd22], %fd167;
	ld.global.f64 	%fd168, [%rd2+8];
	ld.global.f64 	%fd169, [%rd1+8];
	mul.f64 	%fd170, %fd169, 0d0000000000000000;
	sub.f64 	%fd171, %fd168, %fd170;
	st.global.f64 	[%rd22+8], %fd171;
	ld.global.f64 	%fd172, [%rd2+16];
	ld.global.f64 	%fd173, [%rd1+16];
	mul.f64 	%fd174, %fd173, 0d0000000000000000;
	sub.f64 	%fd175, %fd172, %fd174;
	st.global.f64 	[%rd22+16], %fd175;
	ld.global.f64 	%fd176, [%rd2+24];
	ld.global.f64 	%fd177, [%rd1+24];
	mul.f64 	%fd178, %fd177, 0d0000000000000000;
	sub.f64 	%fd179, %fd176, %fd178;
	st.global.f64 	[%rd22+24], %fd179;
	ld.global.f64 	%fd180, [%rd2+32];
	ld.global.f64 	%fd181, [%rd1+32];
	mul.f64 	%fd182, %fd181, 0d0000000000000000;
	sub.f64 	%fd183, %fd180, %fd182;
	st.global.f64 	[%rd22+32], %fd183;
	ret;

}
	// .globl	_Z9parallelAPdS_dd
.visible .entry _Z9parallelAPdS_dd(
	.param .u64 .ptr .align 1 _Z9parallelAPdS_dd_param_0,
	.param .u64 .ptr .align 1 _Z9parallelAPdS_dd_param_1,
	.param .f64 _Z9parallelAPdS_dd_param_2,
	.param .f64 _Z9parallelAPdS_dd_param_3
)
{
	.reg .pred 	%p<3>;
	.reg .b32 	%r<5>;
	.reg .b64 	%rd<5>;
	.reg .b64 	%fd<16>;

	ld.param.u64 	%rd3, [_Z9parallelAPdS_dd_param_0];
	ld.param.u64 	%rd4, [_Z9parallelAPdS_dd_param_1];
	ld.param.f64 	%fd1, [_Z9parallelAPdS_dd_param_2];
	ld.param.f64 	%fd2, [_Z9parallelAPdS_dd_param_3];
	cvta.to.global.u64 	%rd1, %rd4;
	cvta.to.global.u64 	%rd2, %rd3;
	mov.u32 	%r2, %ctaid.x;
	mov.u32 	%r3, %ntid.x;
	mov.u32 	%r4, %tid.x;
	mad.lo.s32 	%r1, %r2, %r3, %r4;
	setp.eq.s32 	%p1, %r1, 1;
	@%p1 bra 	$L__BB2_3;
	setp.ne.s32 	%p2, %r1, 0;
	@%p2 bra 	$L__BB2_4;
	ld.global.f64 	%fd13, [%rd2];
	ld.global.f64 	%fd14, [%rd2+8];
	fma.rn.f64 	%fd15, %fd14, 0d3F847AE147AE147B, %fd13;
	st.global.f64 	[%rd1], %fd15;
	bra.uni 	$L__BB2_4;
$L__BB2_3:
	ld.global.f64 	%fd3, [%rd2+8];
	ld.global.f64 	%fd4, [p];
	sub.f64 	%fd5, %fd2, %fd1;
	mul.f64 	%fd6, %fd5, %fd4;
	ld.global.f64 	%fd7, [m];
	ld.global.f64 	%fd8, [g];
	mul.f64 	%fd9, %fd7, %fd8;
	sub.f64 	%fd10, %fd6, %fd9;
	div.rn.f64 	%fd11, %fd10, %fd7;
	fma.rn.f64 	%fd12, %fd11, 0d3F847AE147AE147B, %fd3;
	st.global.f64 	[%rd1+8], %fd12;
$L__BB2_4:
	ret;

}
.func  (.param .align 16 .b8 func_retval0[16]) __internal_trig_reduction_slowpathd(
	.param .b64 __internal_trig_reduction_slowpathd_param_0
)
{
	.local .align 8 .b8 	__local_depot3[40];
	.reg .b64 	%SP;
	.reg .b64 	%SPL;
	.reg .pred 	%p<10>;
	.reg .b32 	%r<47>;
	.reg .b64 	%rd<74>;
	.reg .b64 	%fd<5>;

	mov.u64 	%SPL, __local_depot3;
	ld.param.f64 	%fd4, [__internal_trig_reduction_slowpathd_param_0];
	add.u64 	%rd1, %SPL, 0;
	{
	.reg .b32 %temp; 
	mov.b64 	{%temp, %r1}, %fd4;
	}
	shr.u32 	%r2, %r1, 20;
	and.b32  	%r3, %r2, 2047;
	setp.eq.s32 	%p1, %r3, 2047;
	mov.b32 	%r46, 0;
	@%p1 bra 	$L__BB3_9;
	add.s32 	%r20, %r3, -1024;
	mov.b64 	%rd20, %fd4;
	shl.b64 	%rd2, %rd20, 11;
	shr.u32 	%r4, %r20, 6;
	sub.s32 	%r45, 15, %r4;
	sub.s32 	%r21, 19, %r4;
	setp.lt.u32 	%p2, %r20, 128;
	selp.b32 	%r6, 18, %r21, %p2;
	setp.ge.s32 	%p3, %r45, %r6;
	mov.b64 	%rd70, 0;
	@%p3 bra 	$L__BB3_4;
	add.s32 	%r23, %r6, %r4;
	neg.s32 	%r43, %r23;
	or.b64  	%rd3, %rd2, -9223372036854775808;
	mov.b64 	%rd70, 0;
	mov.b32 	%r42, 0;
	mov.u64 	%rd25, __cudart_i2opi_d;
	mov.u32 	%r44, %r45;
$L__BB3_3:
	.pragma "nounroll";
	mul.wide.s32 	%rd22, %r42, 8;
	add.s64 	%rd23, %rd1, %rd22;
	mul.wide.s32 	%rd24, %r44, 8;
	add.s64 	%rd26, %rd25, %rd24;
	ld.global.nc.u64 	%rd27, [%rd26];
	{
	.reg .u32 %r0, %r1, %r2, %r3, %alo, %ahi, %blo, %bhi, %clo, %chi;
	mov.b64 	{%alo,%ahi}, %rd27;
	mov.b64 	{%blo,%bhi}, %rd3;
	mov.b64 	{%clo,%chi}, %rd70;
	mad.lo.cc.u32 	%r0, %alo, %blo, %clo;
	madc.hi.cc.u32 	%r1, %alo, %blo, %chi;
	madc.hi.u32 	%r2, %alo, %bhi, 0;
	mad.lo.cc.u32 	%r1, %alo, %bhi, %r1;
	madc.hi.cc.u32 	%r2, %ahi, %blo, %r2;
	madc.hi.u32 	%r3, %ahi, %bhi, 0;
	mad.lo.cc.u32 	%r1, %ahi, %blo, %r1;
	madc.lo.cc.u32 	%r2, %ahi, %bhi, %r2;
	addc.u32 	%r3, %r3, 0;
	mov.b64 	%rd28, {%r0,%r1};
	mov.b64 	%rd70, {%r2,%r3};
	}
	st.local.u64 	[%rd23], %rd28;
	add.s32 	%r44, %r44, 1;
	add.s32 	%r43, %r43, 1;
	add.s32 	%r42, %r42, 1;
	setp.ne.s32 	%p4, %r43, -15;
	mov.u32 	%r45, %r6;
	@%p4 bra 	$L__BB3_3;
$L__BB3_4:
	cvt.s64.s32 	%rd29, %r45;
	cvt.u64.u32 	%rd30, %r4;
	add.s64 	%rd31, %rd30, %rd29;
	shl.b64 	%rd32, %rd31, 3;
	add.s64 	%rd33, %rd1, %rd32;
	st.local.u64 	[%rd33+-120], %rd70;
	and.b32  	%r15, %r2, 63;
	ld.local.u64 	%rd72, [%rd1+16];
	ld.local.u64 	%rd71, [%rd1+24];
	setp.eq.s32 	%p5, %r15, 0;
	@%p5 bra 	$L__BB3_6;
	shl.b64 	%rd34, %rd71, %r15;
	shr.u64 	%rd35, %rd72, 1;
	xor.b32  	%r24, %r15, 63;
	shr.u64 	%rd36, %rd35, %r24;
	or.b64  	%rd71, %rd34, %rd36;
	ld.local.u64 	%rd37, [%rd1+8];
	shl.b64 	%rd38, %rd72, %r15;
	shr.u64 	%rd39, %rd37, 1;
	shr.u64 	%rd40, %rd39, %r24;
	or.b64  	%rd72, %rd38, %rd40;
$L__BB3_6:
	and.b32  	%r25, %r1, -2147483648;
	shr.u64 	%rd41, %rd71, 62;
	cvt.u32.u64 	%r26, %rd41;
	mov.b64 	{%r27, %r28}, %rd71;
	mov.b64 	{%r29, %r30}, %rd72;
	shf.l.wrap.b32 	%r31, %r30, %r27, 2;
	shf.l.wrap.b32 	%r32, %r27, %r28, 2;
	mov.b64 	%rd42, {%r31, %r32};
	shl.b64 	%rd43, %rd72, 2;
	shr.u64 	%rd44, %rd42, 63;
	cvt.u32.u64 	%r33, %rd44;
	add.s32 	%r34, %r33, %r26;
	setp.eq.s32 	%p6, %r25, 0;
	neg.s32 	%r35, %r34;
	selp.b32 	%r46, %r34, %r35, %p6;
	setp.gt.s64 	%p7, %rd42, -1;
	mov.b64 	%rd45, 0;
	{
	.reg .u32 %r0, %r1, %r2, %r3, %a0, %a1, %a2, %a3, %b0, %b1, %b2, %b3;
	mov.b64 	{%a0,%a1}, %rd45;
	mov.b64 	{%a2,%a3}, %rd45;
	mov.b64 	{%b0,%b1}, %rd43;
	mov.b64 	{%b2,%b3}, %rd42;
	sub.cc.u32 	%r0, %a0, %b0;
	subc.cc.u32 	%r1, %a1, %b1;
	subc.cc.u32 	%r2, %a2, %b2;
	subc.u32 	%r3, %a3, %b3;
	mov.b64 	%rd46, {%r0,%r1};
	mov.b64 	%rd47, {%r2,%r3};
	}
	xor.b32  	%r36, %r25, -2147483648;
	selp.b64 	%rd73, %rd42, %rd47, %p7;
	selp.b64 	%rd14, %rd43, %rd46, %p7;
	selp.b32 	%r17, %r25, %r36, %p7;
	clz.b64 	%r37, %rd73;
	cvt.u64.u32 	%rd15, %r37;
	setp.eq.s32 	%p8, %r37, 0;
	@%p8 bra 	$L__BB3_8;
	cvt.u32.u64 	%r38, %rd15;
	and.b32  	%r39, %r38, 63;
	shl.b64 	%rd48, %rd73, %r39;
	shr.u64 	%rd49, %rd14, 1;
	not.b32 	%r40, %r38;
	and.b32  	%r41, %r40, 63;
	shr.u64 	%rd50, %rd49, %r41;
	or.b64  	%rd73, %rd48, %rd50;
$L__BB3_8:
	mov.b64 	%rd51, -3958705157555305931;
	{
	.reg .u32 %r0, %r1, %r2, %r3, %alo, %ahi, %blo, %bhi;
	mov.b64 	{%alo,%ahi}, %rd73;
	mov.b64 	{%blo,%bhi}, %rd51;
	mul.lo.u32 	%r0, %alo, %blo;
	mul.hi.u32 	%r1, %alo, %blo;
	mad.lo.cc.u32 	%r1, %alo, %bhi, %r1;
	madc.hi.u32 	%r2, %alo, %bhi, 0;
	mad.lo.cc.u32 	%r1, %ahi, %blo, %r1;
	madc.hi.cc.u32 	%r2, %ahi, %blo, %r2;
	madc.hi.u32 	%r3, %ahi, %bhi, 0;
	mad.lo.cc.u32 	%r2, %ahi, %bhi, %r2;
	addc.u32 	%r3, %r3, 0;
	mov.b64 	%rd52, {%r0,%r1};
	mov.b64 	%rd53, {%r2,%r3};
	}
	setp.gt.s64 	%p9, %rd53, 0;
	{
	.reg .u32 %r0, %r1, %r2, %r3, %a0, %a1, %a2, %a3, %b0, %b1, %b2, %b3;
	mov.b64 	{%a0,%a1}, %rd52;
	mov.b64 	{%a2,%a3}, %rd53;
	mov.b64 	{%b0,%b1}, %rd52;
	mov.b64 	{%b2,%b3}, %rd53;
	add.cc.u32 	%r0, %a0, %b0;
	addc.cc.u32 	%r1, %a1, %b1;
	addc.cc.u32 	%r2, %a2, %b2;
	addc.u32 	%r3, %a3, %b3;
	mov.b64 	%rd54, {%r0,%r1};
	mov.b64 	%rd55, {%r2,%r3};
	}
	selp.b64 	%rd56, %rd55, %rd53, %p9;
	selp.s64 	%rd57, -1, 0, %p9;
	sub.s64 	%rd58, %rd57, %rd15;
	cvt.u64.u32 	%rd59, %r17;
	shl.b64 	%rd60, %rd59, 32;
	add.s64 	%rd61, %rd56, 1;
	shr.u64 	%rd62, %rd61, 10;
	add.s64 	%rd63, %rd62, 1;
	shr.u64 	%rd64, %rd63, 1;
	shl.b64 	%rd65, %rd58, 52;
	add.s64 	%rd66, %rd65, %rd64;
	add.s64 	%rd67, %rd66, 4602678819172646912;
	or.b64  	%rd68, %rd67, %rd60;
	mov.b64 	%fd4, %rd68;
$L__BB3_9:
	st.param.f64 	[func_retval0], %fd4;
	st.param.b32 	[func_retval0+8], %r46;
	ret;

}


// ===== COMPILED SASS (sm_100) =====

	.target	sm_100

	.elftype	@"ET_EXEC"


//--------------------- .note.nv.tkinfo           --------------------------
	.section	.note.nv.tkinfo,"",@"SHT_NOTE"
	.sectionflags	@"SHF_NOTE_NV_TKINFO"
	.tkinfo
        /*0018*/ 	.word	0x00000002
        /*0030*/ 	.string	""
        /*0030*/ 	.string	"ptxas"
        /*0030*/ 	.string	"Cuda compilation tools, release 13.0, V13.0.88"
        /*0030*/ 	.string	"Build cuda_13.0.r13.0/compiler.36424714_0"
        /*0030*/ 	.string	"-arch sm_100 -m 64 "



//--------------------- .note.nv.cuinfo           --------------------------
	.section	.note.nv.cuinfo,"",@"SHT_NOTE"
	.sectionflags	@"SHF_NOTE_NV_CUINFO"
        /*0018*/ 	.short	0x0002
        /*001a*/ 	.short	0x0064
        /*001c*/ 	.short	0x0082
	.zero		2


//--------------------- .nv.info                  --------------------------
	.section	.nv.info,"",@"SHT_CUDA_INFO"
	.align	4


	//----- nvinfo : EIATTR_REGCOUNT
	.align		4
        /*0000*/ 	.byte	0x04, 0x2f
        /*0002*/ 	.short	(.L_9 - .L_8)
	.align		4
.L_8:
        /*0004*/ 	.word	index@(_Z8parallelPdS_S_ddddd)
        /*0008*/ 	.word	0x0000001c


	//----- nvinfo : EIATTR_FRAME_SIZE
	.align		4
.L_9:
        /*000c*/ 	.byte	0x04, 0x11
        /*000e*/ 	.short	(.L_11 - .L_10)
	.align		4
.L_10:
        /*0010*/ 	.word	index@($_Z8parallelPdS_S_ddddd$__internal_trig_reduction_slowpathd)
        /*0014*/ 	.word	0x00000028


	//----- nvinfo : EIATTR_FRAME_SIZE
	.align		4
.L_11:
        /*0018*/ 	.byte	0x04, 0x11
        /*001a*/ 	.short	(.L_13 - .L_12)
	.align		4
.L_12:
        /*001c*/ 	.word	index@(_Z8parallelPdS_S_ddddd)
        /*0020*/ 	.word	0x00000028


	//----- nvinfo : EIATTR_REGCOUNT
	.align		4
.L_13:
        /*0024*/ 	.byte	0x04, 0x2f
        /*0026*/ 	.short	(.L_15 - .L_14)
	.align		4
.L_14:
        /*0028*/ 	.word	index@(_Z6serialPdS_S_ddddd)
        /*002c*/ 	.word	0x0000001e


	//----- nvinfo : EIATTR_FRAME_SIZE
	.align		4
.L_15:
        /*0030*/ 	.byte	0x04, 0x11
        /*0032*/ 	.short	(.L_17 - .L_16)
	.align		4
.L_16:
        /*0034*/ 	.word	index@($_Z6serialPdS_S_ddddd$__internal_trig_reduction_slowpathd)
        /*0038*/ 	.word	0x00000028


	//----- nvinfo : EIATTR_FRAME_SIZE
	.align		4
.L_17:
        /*003c*/ 	.byte	0x04, 0x11
        /*003e*/ 	.short	(.L_19 - .L_18)
	.align		4
.L_18:
        /*0040*/ 	.word	index@(_Z6serialPdS_S_ddddd)
        /*0044*/ 	.word	0x00000028


	//----- nvinfo : EIATTR_REGCOUNT
	.align		4
.L_19:
        /*0048*/ 	.byte	0x04, 0x2f
        /*004a*/ 	.short	(.L_21 - .L_20)
	.align		4
.L_20:
        /*004c*/ 	.word	index@(_Z9parallelAPdS_dd)
        /*0050*/ 	.word	0x0000001a


	//----- nvinfo : EIATTR_FRAME_SIZE
	.align		4
.L_21:
        /*0054*/ 	.byte	0x04, 0x11
        /*0056*/ 	.short	(.L_23 - .L_22)
	.align		4
.L_22:
        /*0058*/ 	.word	index@($__internal_0_$__cuda_sm20_div_rn_f64_full)
        /*005c*/ 	.word	0x00000000


	//----- nvinfo : EIATTR_FRAME_SIZE
	.align		4
.L_23:
        /*0060*/ 	.byte	0x04, 0x11
        /*0062*/ 	.short	(.L_25 - .L_24)
	.align		4
.L_24:
        /*0064*/ 	.word	index@(_Z9parallelAPdS_dd)
        /*0068*/ 	.word	0x00000000


	//----- nvinfo : EIATTR_MIN_STACK_SIZE
	.align		4
.L_25:
        /*006c*/ 	.byte	0x04, 0x12
        /*006e*/ 	.short	(.L_27 - .L_26)
	.align		4
.L_26:
        /*0070*/ 	.word	index@(_Z9parallelAPdS_dd)
        /*0074*/ 	.word	0x00000000


	//----- nvinfo : EIATTR_MIN_STACK_SIZE
	.align		4
.L_27:
        /*0078*/ 	.byte	0x04, 0x12
        /*007a*/ 	.short	(.L_29 - .L_28)
	.align		4
.L_28:
        /*007c*/ 	.word	index@(_Z6serialPdS_S_ddddd)
        /*0080*/ 	.word	0x00000028


	//----- nvinfo : EIATTR_MIN_STACK_SIZE
	.align		4
.L_29:
        /*0084*/ 	.byte	0x04, 0x12
        /*0086*/ 	.short	(.L_31 - .L_30)
	.align		4
.L_30:
        /*0088*/ 	.word	index@(_Z8parallelPdS_S_ddddd)
        /*008c*/ 	.word	0x00000028
.L_31:


//--------------------- .nv.compat                --------------------------
	.section	.nv.compat,"",@"SHT_CUDA_COMPAT_INFO"
	.align	4
        /*0000*/ 	.byte	0x02, 0x09, 0x00, 0x00, 0x02, 0x02, 0x01, 0x00, 0x02, 0x05, 0x05, 0x00, 0x03, 0x07, 0x01, 0x01
        /*0010*/ 	.byte	0x02, 0x03, 0x00, 0x00, 0x02, 0x06, 0x01, 0x00, 0x04, 0x0b, 0x08, 0x00, 0x01, 0x00, 0x00, 0x00
        /*0020*/ 	.byte	0x00, 0x00, 0x00, 0x00


//--------------------- .nv.info._Z9parallelAPdS_dd --------------------------
	.section	.nv.info._Z9parallelAPdS_dd,"",@"SHT_CUDA_INFO"
	.sectionflags	@""
	.align	4


	//----- nvinfo : EIATTR_CUDA_API_VERSION
	.align		4
        /*0000*/ 	.byte	0x04, 0x37
        /*0002*/ 	.short	(.L_33 - .L_32)
.L_32:
        /*0004*/ 	.word	0x00000082


	//----- nvinfo : EIATTR_KPARAM_INFO
	.align		4
.L_33:
        /*0008*/ 	.byte	0x04, 0x17
        /*000a*/ 	.short	(.L_35 - .L_34)
.L_34:
        /*000c*/ 	.word	0x00000000
        /*0010*/ 	.short	0x0003
        /*0012*/ 	.short	0x0018
        /*0014*/ 	.byte	0x00, 0xf0, 0x21, 0x00


	//----- nvinfo : EIATTR_KPARAM_INFO
	.align		4
.L_35:
        /*0018*/ 	.byte	0x04, 0x17
        /*001a*/ 	.short	(.L_37 - .L_36)
.L_36:
        /*001c*/ 	.word	0x00000000
        /*0020*/ 	.short	0x0002
        /*0022*/ 	.short	0x0010
        /*0024*/ 	.byte	0x00, 0xf0, 0x21, 0x00


	//----- nvinfo : EIATTR_KPARAM_INFO
	.align		4
.L_37:
        /*0028*/ 	.byte	0x04, 0x17
        /*002a*/ 	.short	(.L_39 - .L_38)
.L_38:
        /*002c*/ 	.word	0x00000000
        /*0030*/ 	.short	0x0001
        /*0032*/ 	.short	0x0008
        /*0034*/ 	.byte	0x00, 0xf5, 0x21, 0x00


	//----- nvinfo : EIATTR_KPARAM_INFO
	.align		4
.L_39:
        /*0038*/ 	.byte	0x04, 0x17
        /*003a*/ 	.short	(.L_41 - .L_40)
.L_40:
        /*003c*/ 	.word	0x00000000
        /*0040*/ 	.short	0x0000
        /*0042*/ 	.short	0x0000
        /*0044*/ 	.byte	0x00, 0xf5, 0x21, 0x00


	//----- nvinfo : EIATTR_SPARSE_MMA_MASK
	.align		4
.L_41:
        /*0048*/ 	.byte	0x03, 0x50
        /*004a*/ 	.short	0x0000


	//----- nvinfo : EIATTR_MAXREG_COUNT
	.align		4
        /*004c*/ 	.byte	0x03, 0x1b
        /*004e*/ 	.short	0x00ff


	//----- nvinfo : EIATTR_MERCURY_ISA_VERSION
	.align		4
        /*0050*/ 	.byte	0x03, 0x5f
        /*0052*/ 	.short	0x0101


	//----- nvinfo : EIATTR_VRC_CTA_INIT_COUNT
	.align		4
        /*0054*/ 	.byte	0x02, 0x4a
	.zero		1
	.zero		1


	//----- nvinfo : EIATTR_EXIT_INSTR_OFFSETS
	.align		4
        /*0058*/ 	.byte	0x04, 0x1c
        /*005a*/ 	.short	(.L_43 - .L_42)


	//   ....[0]....
.L_42:
        /*005c*/ 	.word	0x00000090


	//   ....[1]....
        /*0060*/ 	.word	0x00000120


	//   ....[2]....
        /*0064*/ 	.word	0x00000370


	//----- nvinfo : EIATTR_CRS_STACK_SIZE
	.align		4
.L_43:
        /*0068*/ 	.byte	0x04, 0x1e
        /*006a*/ 	.short	(.L_45 - .L_44)
.L_44:
        /*006c*/ 	.word	0x00000000


	//----- nvinfo : EIATTR_CBANK_PARAM_SIZE
	.align		4
.L_45:
        /*0070*/ 	.byte	0x03, 0x19
        /*0072*/ 	.short	0x0020


	//----- nvinfo : EIATTR_PARAM_CBANK
	.align		4
        /*0074*/ 	.byte	0x04, 0x0a
        /*0076*/ 	.short	(.L_47 - .L_46)
	.align		4
.L_46:
        /*0078*/ 	.word	index@(.nv.constant0._Z9parallelAPdS_dd)
        /*007c*/ 	.short	0x0380
        /*007e*/ 	.short	0x0020


	//----- nvinfo : EIATTR_SW_WAR
	.align		4
.L_47:
        /*0080*/ 	.byte	0x04, 0x36
        /*0082*/ 	.short	(.L_49 - .L_48)
.L_48:
        /*0084*/ 	.word	0x00000008
.L_49:


//--------------------- .nv.info._Z6serialPdS_S_ddddd --------------------------
	.section	.nv.info._Z6serialPdS_S_ddddd,"",@"SHT_CUDA_INFO"
	.sectionflags	@""
	.align	4


	//----- nvinfo : EIATTR_CUDA_API_VERSION
	.align		4
        /*0000*/ 	.byte	0x04, 0x37
        /*0002*/ 	.short	(.L_51 - .L_50)
.L_50:
        /*0004*/ 	.word	0x00000082


	//----- nvinfo : EIATTR_KPARAM_INFO
	.align		4
.L_51:
        /*0008*/ 	.byte	0x04, 0x17
        /*000a*/ 	.short	(.L_53 - .L_52)
.L_52:
        /*000c*/ 	.word	0x00000000
        /*0010*/ 	.short	0x0007
        /*0012*/ 	.short	0x0038
        /*0014*/ 	.byte	0x00, 0xf0, 0x21, 0x00


	//----- nvinfo : EIATTR_KPARAM_INFO
	.align		4
.L_53:
        /*0018*/ 	.byte	0x04, 0x17
        /*001a*/ 	.short	(.L_55 - .L_54)
.L_54:
        /*001c*/ 	.word	0x00000000
        /*0020*/ 	.short	0x0006
        /*0022*/ 	.short	0x0030
        /*0024*/ 	.byte	0x00, 0xf0, 0x21, 0x00


	//----- nvinfo : EIATTR_KPARAM_INFO
	.align		4
.L_55:
        /*0028*/ 	.byte	0x04, 0x17
        /*002a*/ 	.short	(.L_57 - .L_56)
.L_56:
        /*002c*/ 	.word	0x00000000
        /*0030*/ 	.short	0x0005
        /*0032*/ 	.short	0x0028
        /*0034*/ 	.byte	0x00, 0xf0, 0x21, 0x00


	//----- nvinfo : EIATTR_KPARAM_INFO
	.align		4
.L_57:
        /*0038*/ 	.byte	0x04, 0x17
        /*003a*/ 	.short	(.L_59 - .L_58)
.L_58:
        /*003c*/ 	.word	0x00000000
        /*0040*/ 	.short	0x0004
        /*0042*/ 	.short	0x0020
        /*0044*/ 	.byte	0x00, 0xf0, 0x21, 0x00


	//----- nvinfo : EIATTR_KPARAM_INFO
	.align		4
.L_59:
        /*0048*/ 	.byte	0x04, 0x17
        /*004a*/ 	.short	(.L_61 - .L_60)
.L_60:
        /*004c*/ 	.word	0x00000000
        /*0050*/ 	.short	0x0003
        /*0052*/ 	.short	0x0018
        /*0054*/ 	.byte	0x00, 0xf0, 0x21, 0x00


	//----- nvinfo : EIATTR_KPARAM_INFO
	.align		4
.L_61:
        /*0058*/ 	.byte	0x04, 0x17
        /*005a*/ 	.short	(.L_63 - .L_62)
.L_62:
        /*005c*/ 	.word	0x00000000
        /*0060*/ 	.short	0x0002
        /*0062*/ 	.short	0x0010
        /*0064*/ 	.byte	0x00, 0xf5, 0x21, 0x00


	//----- nvinfo : EIATTR_KPARAM_INFO
	.align		4
.L_63:
        /*0068*/ 	.byte	0x04, 0x17
        /*006a*/ 	.short	(.L_65 - .L_64)
.L_64:
        /*006c*/ 	.word	0x00000000
        /*0070*/ 	.short	0x0001
        /*0072*/ 	.short	0x0008
        /*0074*/ 	.byte	0x00, 0xf5, 0x21, 0x00


	//----- nvinfo : EIATTR_KPARAM_INFO
	.align		4
.L_65:
        /*0078*/ 	.byte	0x04, 0x17
        /*007a*/ 	.short	(.L_67 - .L_66)
.L_66:
        /*007c*/ 	.word	0x00000000
        /*0080*/ 	.short	0x0000
        /*0082*/ 	.short	0x0000
        /*0084*/ 	.byte	0x00, 0xf5, 0x21, 0x00


	//----- nvinfo : EIATTR_SPARSE_MMA_MASK
	.align		4
.L_67:
        /*0088*/ 	.byte	0x03, 0x50
        /*008a*/ 	.short	0x0000


	//----- nvinfo : EIATTR_MAXREG_COUNT
	.align		4
        /*008c*/ 	.byte	0x03, 0x1b
        /*008e*/ 	.short	0x00ff


	//----- nvinfo : EIATTR_MERCURY_ISA_VERSION
	.align		4
        /*0090*/ 	.byte	0x03, 0x5f
        /*0092*/ 	.short	0x0101


	//----- nvinfo : EIATTR_VRC_CTA_INIT_COUNT
	.align		4
        /*0094*/ 	.byte	0x02, 0x4a
	.zero		1
	.zero		1


	//----- nvinfo : EIATTR_EXIT_INSTR_OFFSETS
	.align		4
        /*0098*/ 	.byte	0x04, 0x1c
        /*009a*/ 	.short	(.L_69 - .L_68)


	//   ....[0]....
.L_68:
        /*009c*/ 	.word	0x00001300


	//----- nvinfo : EIATTR_CRS_STACK_SIZE
	.align		4
.L_69:
        /*00a0*/ 	.byte	0x04, 0x1e
        /*00a2*/ 	.short	(.L_71 - .L_70)
.L_70:
        /*00a4*/ 	.word	0x00000000


	//----- nvinfo : EIATTR_CBANK_PARAM_SIZE
	.align		4
.L_71:
        /*00a8*/ 	.byte	0x03, 0x19
        /*00aa*/ 	.short	0x0040


	//----- nvinfo : EIATTR_PARAM_CBANK
	.align		4
        /*00ac*/ 	.byte	0x04, 0x0a
        /*00ae*/ 	.short	(.L_73 - .L_72)
	.align		4
.L_72:
        /*00b0*/ 	.word	index@(.nv.constant0._Z6serialPdS_S_ddddd)
        /*00b4*/ 	.short	0x0380
        /*00b6*/ 	.short	0x0040


	//----- nvinfo : EIATTR_SW_WAR
	.align		4
.L_73:
        /*00b8*/ 	.byte	0x04, 0x36
        /*00ba*/ 	.short	(.L_75 - .L_74)
.L_74:
        /*00bc*/ 	.word	0x00000008
.L_75:


//--------------------- .nv.info._Z8parallelPdS_S_ddddd --------------------------
	.section	.nv.info._Z8parallelPdS_S_ddddd,"",@"SHT_CUDA_INFO"
	.sectionflags	@""
	.align	4


	//----- nvinfo : EIATTR_CUDA_API_VERSION
	.align		4
        /*0000*/ 	.byte	0x04, 0x37
        /*0002*/ 	.short	(.L_77 - .L_76)
.L_76:
        /*0004*/ 	.word	0x00000082


	//----- nvinfo : EIATTR_KPARAM_INFO
	.align		4
.L_77:
        /*0008*/ 	.byte	0x04, 0x17
        /*000a*/ 	.short	(.L_79 - .L_78)
.L_78:
        /*000c*/ 	.word	0x00000000
        /*0010*/ 	.short	0x0007
        /*0012*/ 	.short	0x0038
        /*0014*/ 	.byte	0x00, 0xf0, 0x21, 0x00


	//----- nvinfo : EIATTR_KPARAM_INFO
	.align		4
.L_79:
        /*0018*/ 	.byte	0x04, 0x17
        /*001a*/ 	.short	(.L_81 - .L_80)
.L_80:
        /*001c*/ 	.word	0x00000000
        /*0020*/ 	.short	0x0006
        /*0022*/ 	.short	0x0030
        /*0024*/ 	.byte	0x00, 0xf0, 0x21, 0x00


	//----- nvinfo : EIATTR_KPARAM_INFO
	.align		4
.L_81:
        /*0028*/ 	.byte	0x04, 0x17
        /*002a*/ 	.short	(.L_83 - .L_82)
.L_82:
        /*002c*/ 	.word	0x00000000
        /*0030*/ 	.short	0x0005
        /*0032*/ 	.short	0x0028
        /*0034*/ 	.byte	0x00, 0xf0, 0x21, 0x00


	//----- nvinfo : EIATTR_KPARAM_INFO
	.align		4
.L_83:
        /*0038*/ 	.byte	0x04, 0x17
        /*003a*/ 	.short	(.L_85 - .L_84)
.L_84:
        /*003c*/ 	.word	0x00000000
        /*0040*/ 	.short	0x0004
        /*0042*/ 	.short	0x0020
        /*0044*/ 	.byte	0x00, 0xf0, 0x21, 0x00


	//----- nvinfo : EIATTR_KPARAM_INFO
	.align		4
.L_85:
        /*0048*/ 	.byte	0x04, 0x17
        /*004a*/ 	.short	(.L_87 - .L_86)
.L_86:
        /*004c*/ 	.word	0x00000000
        /*0050*/ 	.short	0x0003
        /*0052*/ 	.short	0x0018
        /*0054*/ 	.byte	0x00, 0xf0, 0x21, 0x00


	//----- nvinfo : EIATTR_KPARAM_INFO
	.align		4
.L_87:
        /*0058*/ 	.byte	0x04, 0x17
        /*005a*/ 	.short	(.L_89 - .L_88)
.L_88:
        /*005c*/ 	.word	0x00000000
        /*0060*/ 	.short	0x0002
        /*0062*/ 	.short	0x0010
        /*0064*/ 	.byte	0x00, 0xf5, 0x21, 0x00


	//----- nvinfo : EIATTR_KPARAM_INFO
	.align		4
.L_89:
        /*0068*/ 	.byte	0x04, 0x17
        /*006a*/ 	.short	(.L_91 - .L_90)
.L_90:
        /*006c*/ 	.word	0x00000000
        /*0070*/ 	.short	0x0001
        /*0072*/ 	.short	0x0008
        /*0074*/ 	.byte	0x00, 0xf5, 0x21, 0x00


	//----- nvinfo : EIATTR_KPARAM_INFO
	.align		4
.L_91:
        /*0078*/ 	.byte	0x04, 0x17
        /*007a*/ 	.short	(.L_93 - .L_92)
.L_92:
        /*007c*/ 	.word	0x00000000
        /*0080*/ 	.short	0x0000
        /*0082*/ 	.short	0x0000
        /*0084*/ 	.byte	0x00, 0xf5, 0x21, 0x00


	//----- nvinfo : EIATTR_SPARSE_MMA_MASK
	.align		4
.L_93:
        /*0088*/ 	.byte	0x03, 0x50
        /*008a*/ 	.short	0x0000


	//----- nvinfo : EIATTR_MAXREG_COUNT
	.align		4
        /*008c*/ 	.byte	0x03, 0x1b
        /*008e*/ 	.short	0x00ff


	//----- nvinfo : EIATTR_MERCURY_ISA_VERSION
	.align		4
        /*0090*/ 	.byte	0x03, 0x5f
        /*0092*/ 	.short	0x0101


	//----- nvinfo : EIATTR_VRC_CTA_INIT_COUNT
	.align		4
        /*0094*/ 	.byte	0x02, 0x4a
	.zero		1
	.zero		1


	//----- nvinfo : EIATTR_EXIT_INSTR_OFFSETS
	.align		4
        /*0098*/ 	.byte	0x04, 0x1c
        /*009a*/ 	.short	(.L_95 - .L_94)


	//   ....[0]....
.L_94:
        /*009c*/ 	.word	0x000005a0


	//   ....[1]....
        /*00a0*/ 	.word	0x00000a60


	//   ....[2]....
        /*00a4*/ 	.word	0x00000f70


	//   ....[3]....
        /*00a8*/ 	.word	0x00001410


	//   ....[4]....
        /*00ac*/ 	.word	0x00001530


	//----- nvinfo : EIATTR_INDIRECT_BRANCH_TARGETS
	.align		4
.L_95:
        /*00b0*/ 	.byte	0x04, 0x34
        /*00b2*/ 	.short	(.L_97 - .L_96)


	//   ....[0]....
.L_96:
        /*00b4*/ 	.word	.L_x_39@srel
        /*00b8*/ 	.short	0x0
        /*00ba*/ 	.short	0x0
        /*00bc*/ 	.word	0x3
        /*00c0*/ 	.word	.L_x_40@srel
        /*00c4*/ 	.word	.L_x_41@srel
        /*00c8*/ 	.word	.L_x_42@srel


	//   ....[1]....
        /*00cc*/ 	.word	.L_x_43@srel
        /*00d0*/ 	.short	0x0
        /*00d2*/ 	.short	0x0
        /*00d4*/ 	.word	0x4
        /*00d8*/ 	.word	.L_x_44@srel
        /*00dc*/ 	.word	.L_x_45@srel
        /*00e0*/ 	.word	.L_x_46@srel
        /*00e4*/ 	.word	.L_x_42@srel


	//----- nvinfo : EIATTR_CRS_STACK_SIZE
	.align		4
.L_97:
        /*00e8*/ 	.byte	0x04, 0x1e
        /*00ea*/ 	.short	(.L_99 - .L_98)
.L_98:
        /*00ec*/ 	.word	0x00000000


	//----- nvinfo : EIATTR_CBANK_PARAM_SIZE
	.align		4
.L_99:
        /*00f0*/ 	.byte	0x03, 0x19
        /*00f2*/ 	.short	0x0040


	//----- nvinfo : EIATTR_PARAM_CBANK
	.align		4
        /*00f4*/ 	.byte	0x04, 0x0a
        /*00f6*/ 	.short	(.L_101 - .L_100)
	.align		4
.L_100:
        /*00f8*/ 	.word	index@(.nv.constant0._Z8parallelPdS_S_ddddd)
        /*00fc*/ 	.short	0x0380
        /*00fe*/ 	.short	0x0040


	//----- nvinfo : EIATTR_SW_WAR
	.align		4
.L_101:
        /*0100*/ 	.byte	0x04, 0x36
        /*0102*/ 	.short	(.L_103 - .L_102)
.L_102:
        /*0104*/ 	.word	0x00000008
.L_103:


//--------------------- .nv.callgraph             --------------------------
	.section	.nv.callgraph,"",@"SHT_CUDA_CALLGRAPH"
	.align	4
	.sectionentsize	8
	.align		4
        /*0000*/ 	.word	0x00000000
	.align		4
        /*0004*/ 	.word	0xffffffff
	.align		4
        /*0008*/ 	.word	0x00000000
	.align		4
        /*000c*/ 	.word	0xfffffffe
	.align		4
        /*0010*/ 	.word	0x00000000
	.align		4
        /*0014*/ 	.word	0xfffffffd
	.align		4
        /*0018*/ 	.word	0x00000000
	.align		4
        /*001c*/ 	.word	0xfffffffc


//--------------------- .nv.constant4             --------------------------
	.section	.nv.constant4,"a",@progbits
	.align	8
	.align		8
.nv.constant4:
        /*0000*/ 	.dword	delta_tau
	.align		8
        /*0008*/ 	.dword	delta_t
	.align		8
        /*0010*/ 	.dword	p
	.align		8
        /*0018*/ 	.dword	m
	.align		8
        /*0020*/ 	.dword	g
	.align		8
        /*0028*/ 	.dword	v
	.align		8
        /*0030*/ 	.dword	__cudart_i2opi_d
	.align		8
        /*0038*/ 	.dword	__cudart_sin_cos_coeffs


//--------------------- .nv.constant2._Z8parallelPdS_S_ddddd --------------------------
	.section	.nv.constant2._Z8parallelPdS_S_ddddd,"a",@progbits
	.sectionflags	@""
	.align	4
.nv.constant2._Z8parallelPdS_S_ddddd:
        /*0000*/ 	.byte	0xb0, 0x05, 0x00, 0x00, 0xf0, 0x00, 0x00, 0x00, 0x60, 0x0f, 0x00, 0x00, 0x80, 0x0f, 0x00, 0x00
        /*0010*/ 	.byte	0x20, 0x14, 0x00, 0x00, 0xd0, 0x0a, 0x00, 0x00, 0x60, 0x0f, 0x00, 0x00


//--------------------- .text._Z9parallelAPdS_dd  --------------------------
	.section	.text._Z9parallelAPdS_dd,"ax",@progbits
	.align	128
        .global         _Z9parallelAPdS_dd
        .type           _Z9parallelAPdS_dd,@function
        .size           _Z9parallelAPdS_dd,(.L_x_48 - _Z9parallelAPdS_dd)
        .other          _Z9parallelAPdS_dd,@"STO_CUDA_ENTRY STV_DEFAULT"
_Z9parallelAPdS_dd:
.text._Z9parallelAPdS_dd:
[----:B------:R-:W-:Y:S01]  /*0000*/  LDC R1, c[0x0][0x37c] ;  /* 0x0000df00ff017b82 */ /* 0x000fe20000000800 */
[----:B------:R-:W0:Y:S07]  /*0010*/  S2R R3, SR_TID.X ;  /* 0x0000000000037919 */ /* 0x000e2e0000002100 */
[----:B------:R-:W0:Y:S08]  /*0020*/  S2UR UR4, SR_CTAID.X ;  /* 0x00000000000479c3 */ /* 0x000e300000002500 */
[----:B------:R-:W0:Y:S02]  /*0030*/  LDC R0, c[0x0][0x360] ;  /* 0x0000d800ff007b82 */ /* 0x000e240000000800 */
[----:B0-----:R-:W-:Y:S01]  /*0040*/  IMAD R0, R0, UR4, R3 ;  /* 0x0000000400007c24 */ /* 0x001fe2000f8e0203 */
[----:B------:R-:W0:Y:S04]  /*0050*/  LDCU.64 UR4, c[0x0][0x358] ;  /* 0x00006b00ff0477ac */ /* 0x000e280008000a00 */
[----:B------:R-:W-:-:S13]  /*0060*/  ISETP.NE.AND P0, PT, R0, 0x1, PT ;  /* 0x000000010000780c */ /* 0x000fda0003f05270 */
[----:B------:R-:W-:Y:S05]  /*0070*/  @!P0 BRA `(.L_x_0) ;  /* 0x00000000002c8947 */ /* 0x000fea0003800000 */
[----:B------:R-:W-:-:S13]  /*0080*/  ISETP.NE.AND P0, PT, R0, RZ, PT ;  /* 0x000000ff0000720c */ /* 0x000fda0003f05270 */
[----:B0-----:R-:W-:Y:S05]  /*0090*/  @P0 EXIT ;  /* 0x000000000000094d */ /* 0x001fea0003800000 */
[----:B------:R-:W0:Y:S02]  /*00a0*/  LDC.64 R2, c[0x0][0x380] ;  /* 0x0000e000ff027b82 */ /* 0x000e240000000a00 */
[----:B0-----:R-:W2:Y:S04]  /*00b0*/  LDG.E.64 R4, desc[UR4][R2.64] ;  /* 0x0000000402047981 */ /* 0x001ea8000c1e1b00 */
[----:B------:R-:W2:Y:S02]  /*00c0*/  LDG.E.64 R6, desc[UR4][R2.64+0x8] ;  /* 0x0000080402067981 */ /* 0x000ea4000c1e1b00 */
[----:B------:R-:W0:Y:S01]  /*00d0*/  LDC.64 R8, c[0x0][0x388] ;  /* 0x0000e200ff087b82 */ /* 0x000e220000000a00 */
[----:B------:R-:W-:Y:S01]  /*00e0*/  UMOV UR6, 0x47ae147b ;  /* 0x47ae147b00067882 */ /* 0x000fe20000000000 */
[----:B------:R-:W-:-:S02]  /*00f0*/  UMOV UR7, 0x3f847ae1 ;  /* 0x3f847ae100077882 */ /* 0x000fc40000000000 */
[----:B--2---:R-:W-:-:S07]  /*0100*/  DFMA R4, R6, UR6, R4 ;  /* 0x0000000606047c2b */ /* 0x004fce0008000004 */
[----:B0-----:R-:W-:Y:S01]  /*0110*/  STG.E.64 desc[UR4][R8.64], R4 ;  /* 0x0000000408007986 */ /* 0x001fe2000c101b04 */
[----:B------:R-:W-:Y:S05]  /*0120*/  EXIT ;  /* 0x000000000000794d */ /* 0x000fea0003800000 */
.L_x_0:
[----:B------:R-:W0:Y:S08]  /*0130*/  LDC.64 R6, c[0x4][0x18] ;  /* 0x01000600ff067b82 */ /* 0x000e300000000a00 */
[----:B------:R-:W1:Y:S08]  /*0140*/  LDC.64 R8, c[0x4][0x20] ;  /* 0x01000800ff087b82 */ /* 0x000e700000000a00 */
[----:B------:R-:W2:Y:S01]  /*0150*/  LDC.64 R2, c[0x4][0x10] ;  /* 0x01000400ff027b82 */ /* 0x000ea20000000a00 */
[----:B0-----:R-:W3:Y:S07]  /*0160*/  LDG.E.64 R6, desc[UR4][R6.64] ;  /* 0x0000000406067981 */ /* 0x001eee000c1e1b00 */
[----:B------:R-:W0:Y:S01]  /*0170*/  LDC.64 R4, c[0x0][0x380] ;  /* 0x0000e000ff047b82 */ /* 0x000e220000000a00 */
[----:B-1----:R1:W4:Y:S07]  /*0180*/  LDG.E.64 R10, desc[UR4][R8.64] ;  /* 0x00000004080a7981 */ /* 0x00232e000c1e1b00 */
[----:B------:R-:W1:Y:S01]  /*0190*/  LDC.64 R18, c[0x0][0x390] ;  /* 0x0000e400ff127b82 */ /* 0x000e620000000a00 */
[----:B--2---:R-:W2:Y:S07]  /*01a0*/  LDG.E.64 R2, desc[UR4][R2.64] ;  /* 0x0000000402027981 */ /* 0x004eae000c1e1b00 */
[----:B------:R-:W1:Y:S01]  /*01b0*/  LDC.64 R16, c[0x0][0x398] ;  /* 0x0000e600ff107b82 */ /* 0x000e620000000a00 */
[----:B0-----:R-:W5:Y:S01]  /*01c0*/  LDG.E.64 R4, desc[UR4][R4.64+0x8] ;  /* 0x0000080404047981 */ /* 0x001f62000c1e1b00 */
[----:B------:R-:W-:Y:S01]  /*01d0*/  IMAD.MOV.U32 R12, RZ, RZ, 0x1 ;  /* 0x00000001ff0c7424 */ /* 0x000fe200078e00ff */
[----:B-1----:R-:W-:Y:S01]  /*01e0*/  DADD R8, R16, -R18 ;  /* 0x0000000010087229 */ /* 0x002fe20000000812 */
[----:B---3--:R-:W0:Y:S01]  /*01f0*/  MUFU.RCP64H R13, R7 ;  /* 0x00000007000d7308 */ /* 0x008e220000001800 */
[----:B----4-:R-:W-:-:S08]  /*0200*/  DMUL R10, R6, R10 ;  /* 0x0000000a060a7228 */ /* 0x010fd00000000000 */
[----:B--2---:R-:W-:Y:S02]  /*0210*/  DFMA R8, R2, R8, -R10 ;  /* 0x000000080208722b */ /* 0x004fe4000000080a */
[----:B0-----:R-:W-:-:S08]  /*0220*/  DFMA R14, -R6, R12, 1 ;  /* 0x3ff00000060e742b */ /* 0x001fd0000000010c */
[----:B------:R-:W-:Y:S01]  /*0230*/  DFMA R14, R14, R14, R14 ;  /* 0x0000000e0e0e722b */ /* 0x000fe2000000000e */
[----:B------:R-:W-:-:S07]  /*0240*/  FSETP.GEU.AND P1, PT, |R9|, 6.5827683646048100446e-37, PT ;  /* 0x036000000900780b */ /* 0x000fce0003f2e200 */
[----:B------:R-:W-:-:S08]  /*0250*/  DFMA R14, R12, R14, R12 ;  /* 0x0000000e0c0e722b */ /* 0x000fd0000000000c */
[----:B------:R-:W-:-:S08]  /*0260*/  DFMA R12, -R6, R14, 1 ;  /* 0x3ff00000060c742b */ /* 0x000fd0000000010e */
[----:B------:R-:W-:-:S08]  /*0270*/  DFMA R12, R14, R12, R14 ;  /* 0x0000000c0e0c722b */ /* 0x000fd0000000000e */
[----:B------:R-:W-:-:S08]  /*0280*/  DMUL R2, R8, R12 ;  /* 0x0000000c08027228 */ /* 0x000fd00000000000 */
[----:B------:R-:W-:-:S08]  /*0290*/  DFMA R10, -R6, R2, R8 ;  /* 0x00000002060a722b */ /* 0x000fd00000000108 */
[----:B------:R-:W-:-:S10]  /*02a0*/  DFMA R2, R12, R10, R2 ;  /* 0x0000000a0c02722b */ /* 0x000fd40000000002 */
[----:B------:R-:W-:-:S05]  /*02b0*/  FFMA R0, RZ, R7, R3 ;  /* 0x00000007ff007223 */ /* 0x000fca0000000003 */
[----:B------:R-:W-:-:S13]  /*02c0*/  FSETP.GT.AND P0, PT, |R0|, 1.469367938527859385e-39, PT ;  /* 0x001000000000780b */ /* 0x000fda0003f04200 */
[----:B------:R-:W-:Y:S05]  /*02d0*/  @P0 BRA P1, `(.L_x_1) ;  /* 0x0000000000100947 */ /* 0x000fea0000800000 */
[----:B------:R-:W-:-:S07]  /*02e0*/  MOV R0, 0x300 ;  /* 0x0000030000007802 */ /* 0x000fce0000000f00 */
[----:B-----5:R-:W-:Y:S05]  /*02f0*/  CALL.REL.NOINC `($__internal_0_$__cuda_sm20_div_rn_f64_full) ;  /* 0x0000000000207944 */ /* 0x020fea0003c00000 */
[----:B------:R-:W-:Y:S02]  /*0300*/  IMAD.MOV.U32 R2, RZ, RZ, R14 ;  /* 0x000000ffff027224 */ /* 0x000fe400078e000e */
[----:B------:R-:W-:-:S07]  /*0310*/  IMAD.MOV.U32 R3, RZ, RZ, R15 ;  /* 0x000000ffff037224 */ /* 0x000fce00078e000f */
.L_x_1:
[----:B------:R-:W0:Y:S01]  /*0320*/  LDC.64 R6, c[0x0][0x388] ;  /* 0x0000e200ff067b82 */ /* 0x000e220000000a00 */
[----:B------:R-:W-:Y:S01]  /*0330*/  UMOV UR6, 0x47ae147b ;  /* 0x47ae147b00067882 */ /* 0x000fe20000000000 */
[----:B------:R-:W-:Y:S02]  /*0340*/  UMOV UR7, 0x3f847ae1 ;  /* 0x3f847ae100077882 */ /* 0x000fe40000000000 */
[----:B-----5:R-:W-:-:S07]  /*0350*/  DFMA R4, R2, UR6, R4 ;  /* 0x0000000602047c2b */ /* 0x020fce0008000004 */
[----:B0-----:R-:W-:Y:S01]  /*0360*/  STG.E.64 desc[UR4][R6.64+0x8], R4 ;  /* 0x0000080406007986 */ /* 0x001fe2000c101b04 */
[----:B------:R-:W-:Y:S05]  /*0370*/  EXIT ;  /* 0x000000000000794d */ /* 0x000fea0003800000 */
        .weak           $__internal_0_$__cuda_sm20_div_rn_f64_full
        .type           $__internal_0_$__cuda_sm20_div_rn_f64_full,@function
        .size           $__internal_0_$__cuda_sm20_div_rn_f64_full,(.L_x_48 - $__internal_0_$__cuda_sm20_div_rn_f64_full)
$__internal_0_$__cuda_sm20_div_rn_f64_full:
[C---:B------:R-:W-:Y:S01]  /*0380*/  FSETP.GEU.AND P0, PT, |R7|.reuse, 1.469367938527859385e-39, PT ;  /* 0x001000000700780b */ /* 0x040fe20003f0e200 */
[----:B------:R-:W-:Y:S01]  /*0390*/  IMAD.MOV.U32 R10, RZ, RZ, 0x1 ;  /* 0x00000001ff0a7424 */ /* 0x000fe200078e00ff */
[C---:B------:R-:W-:Y:S01]  /*03a0*/  LOP3.LUT R2, R7.reuse, 0x800fffff, RZ, 0xc0, !PT ;  /* 0x800fffff07027812 */ /* 0x040fe200078ec0ff */
[----:B------:R-:W-:Y:S01]  /*03b0*/  IMAD.MOV.U32 R15, RZ, RZ, 0x1ca00000 ;  /* 0x1ca00000ff0f7424 */ /* 0x000fe200078e00ff */
[----:B------:R-:W-:Y:S02]  /*03c0*/  LOP3.LUT R17, R7, 0x7ff00000, RZ, 0xc0, !PT ;  /* 0x7ff0000007117812 */ /* 0x000fe400078ec0ff */
[----:B------:R-:W-:Y:S01]  /*03d0*/  LOP3.LUT R3, R2, 0x3ff00000, RZ, 0xfc, !PT ;  /* 0x3ff0000002037812 */ /* 0x000fe200078efcff */
[----:B------:R-:W-:Y:S01]  /*03e0*/  IMAD.MOV.U32 R2, RZ, RZ, R6 ;  /* 0x000000ffff027224 */ /* 0x000fe200078e0006 */
[----:B------:R-:W-:-:S04]  /*03f0*/  LOP3.LUT R14, R9, 0x7ff00000, RZ, 0xc0, !PT ;  /* 0x7ff00000090e7812 */ /* 0x000fc800078ec0ff */
[----:B------:R-:W-:Y:S01]  /*0400*/  ISETP.GE.U32.AND P1, PT, R14, R17, PT ;  /* 0x000000110e00720c */ /* 0x000fe20003f26070 */
[----:B------:R-:W-:Y:S01]  /*0410*/  @!P0 DMUL R2, R6, 8.98846567431157953865e+307 ;  /* 0x7fe0000006028828 */ /* 0x000fe20000000000 */
[----:B------:R-:W-:-:S05]  /*0420*/  IMAD.MOV.U32 R21, RZ, RZ, R14 ;  /* 0x000000ffff157224 */ /* 0x000fca00078e000e */
[----:B------:R-:W0:Y:S02]  /*0430*/  MUFU.RCP64H R11, R3 ;  /* 0x00000003000b7308 */ /* 0x000e240000001800 */
[----:B0-----:R-:W-:-:S08]  /*0440*/  DFMA R12, R10, -R2, 1 ;  /* 0x3ff000000a0c742b */ /* 0x001fd00000000802 */
[----:B------:R-:W-:-:S08]  /*0450*/  DFMA R12, R12, R12, R12 ;  /* 0x0000000c0c0c722b */ /* 0x000fd0000000000c */
[----:B------:R-:W-:Y:S01]  /*0460*/  DFMA R12, R10, R12, R10 ;  /* 0x0000000c0a0c722b */ /* 0x000fe2000000000a */
[----:B------:R-:W-:Y:S01]  /*0470*/  SEL R11, R15, 0x63400000, !P1 ;  /* 0x634000000f0b7807 */ /* 0x000fe20004800000 */
[----:B------:R-:W-:Y:S01]  /*0480*/  IMAD.MOV.U32 R10, RZ, RZ, R8 ;  /* 0x000000ffff0a7224 */ /* 0x000fe200078e0008 */
[----:B------:R-:W-:Y:S02]  /*0490*/  FSETP.GEU.AND P1, PT, |R9|, 1.469367938527859385e-39, PT ;  /* 0x001000000900780b */ /* 0x000fe40003f2e200 */
[----:B------:R-:W-:-:S03]  /*04a0*/  LOP3.LUT R11, R11, 0x800fffff, R9, 0xf8, !PT ;  /* 0x800fffff0b0b7812 */ /* 0x000fc600078ef809 */
[----:B------:R-:W-:-:S08]  /*04b0*/  DFMA R18, R12, -R2, 1 ;  /* 0x3ff000000c12742b */ /* 0x000fd00000000802 */
[----:B------:R-:W-:Y:S01]  /*04c0*/  DFMA R12, R12, R18, R12 ;  /* 0x000000120c0c722b */ /* 0x000fe2000000000c */
[----:B------:R-:W-:Y:S10]  /*04d0*/  @P1 BRA `(.L_x_2) ;  /* 0x0000000000201947 */ /* 0x000ff40003800000 */
[----:B------:R-:W-:Y:S01]  /*04e0*/  LOP3.LUT R19, R7, 0x7ff00000, RZ, 0xc0, !PT ;  /* 0x7ff0000007137812 */ /* 0x000fe200078ec0ff */
[----:B------:R-:W-:-:S03]  /*04f0*/  IMAD.MOV.U32 R18, RZ, RZ, RZ ;  /* 0x000000ffff127224 */ /* 0x000fc600078e00ff */
[----:B------:R-:W-:-:S04]  /*0500*/  ISETP.GE.U32.AND P1, PT, R14, R19, PT ;  /* 0x000000130e00720c */ /* 0x000fc80003f26070 */
[----:B------:R-:W-:-:S04]  /*0510*/  SEL R19, R15, 0x63400000, !P1 ;  /* 0x634000000f137807 */ /* 0x000fc80004800000 */
[----:B------:R-:W-:-:S04]  /*0520*/  LOP3.LUT R19, R19, 0x80000000, R9, 0xf8, !PT ;  /* 0x8000000013137812 */ /* 0x000fc800078ef809 */
[----:B------:R-:W-:-:S06]  /*0530*/  LOP3.LUT R19, R19, 0x100000, RZ, 0xfc, !PT ;  /* 0x0010000013137812 */ /* 0x000fcc00078efcff */
[----:B------:R-:W-:-:S10]  /*0540*/  DFMA R10, R10, 2, -R18 ;  /* 0x400000000a0a782b */ /* 0x000fd40000000812 */
[----:B------:R-:W-:-:S07]  /*0550*/  LOP3.LUT R21, R11, 0x7ff00000, RZ, 0xc0, !PT ;  /* 0x7ff000000b157812 */ /* 0x000fce00078ec0ff */
.L_x_2:
[----:B------:R-:W-:Y:S01]  /*0560*/  IMAD.MOV.U32 R20, RZ, RZ, R17 ;  /* 0x000000ffff147224 */ /* 0x000fe200078e0011 */
[----:B------:R-:W-:Y:S01]  /*0570*/  @!P0 LOP3.LUT R20, R3, 0x7ff00000, RZ, 0xc0, !PT ;  /* 0x7ff0000003148812 */ /* 0x000fe200078ec0ff */
[----:B------:R-:W-:Y:S01]  /*0580*/  VIADD R22, R21, 0xffffffff ;  /* 0xffffffff15167836 */ /* 0x000fe20000000000 */
[----:B------:R-:W-:-:S03]  /*0590*/  DMUL R18, R12, R10 ;  /* 0x0000000a0c127228 */ /* 0x000fc60000000000 */
[----:B------:R-:W-:Y:S01]  /*05a0*/  VIADD R23, R20, 0xffffffff ;  /* 0xffffffff14177836 */ /* 0x000fe20000000000 */
[----:B------:R-:W-:-:S04]  /*05b0*/  ISETP.GT.U32.AND P0, PT, R22, 0x7feffffe, PT ;  /* 0x7feffffe1600780c */ /* 0x000fc80003f04070 */
[----:B------:R-:W-:Y:S01]  /*05c0*/  ISETP.GT.U32.OR P0, PT, R23, 0x7feffffe, P0 ;  /* 0x7feffffe1700780c */ /* 0x000fe20000704470 */
[----:B------:R-:W-:-:S08]  /*05d0*/  DFMA R16, R18, -R2, R10 ;  /* 0x800000021210722b */ /* 0x000fd0000000000a */
[----:B------:R-:W-:-:S04]  /*05e0*/  DFMA R12, R12, R16, R18 ;  /* 0x000000100c0c722b */ /* 0x000fc80000000012 */
[----:B------:R-:W-:Y:S07]  /*05f0*/  @P0 BRA `(.L_x_3) ;  /* 0x00000000006c0947 */ /* 0x000fee0003800000 */
[----:B------:R-:W-:-:S04]  /*0600*/  LOP3.LUT R9, R7, 0x7ff00000, RZ, 0xc0, !PT ;  /* 0x7ff0000007097812 */ /* 0x000fc800078ec0ff */
[CC--:B------:R-:W-:Y:S02]  /*0610*/  VIADDMNMX R8, R14.reuse, -R9.reuse, 0xb9600000, !PT ;  /* 0xb96000000e087446 */ /* 0x0c0fe40007800909 */
[----:B------:R-:W-:Y:S02]  /*0620*/  ISETP.GE.U32.AND P0, PT, R14, R9, PT ;  /* 0x000000090e00720c */ /* 0x000fe40003f06070 */
[----:B------:R-:W-:Y:S02]  /*0630*/  VIMNMX R8, PT, PT, R8, 0x46a00000, PT ;  /* 0x46a0000008087848 */ /* 0x000fe40003fe0100 */
[----:B------:R-:W-:-:S05]  /*0640*/  SEL R15, R15, 0x63400000, !P0 ;  /* 0x634000000f0f7807 */ /* 0x000fca0004000000 */
[----:B------:R-:W-:Y:S02]  /*0650*/  IMAD.IADD R16, R8, 0x1, -R15 ;  /* 0x0000000108107824 */ /* 0x000fe400078e0a0f */
[----:B------:R-:W-:Y:S02]  /*0660*/  IMAD.MOV.U32 R8, RZ, RZ, RZ ;  /* 0x000000ffff087224 */ /* 0x000fe400078e00ff */
[----:B------:R-:W-:-:S06]  /*0670*/  VIADD R9, R16, 0x7fe00000 ;  /* 0x7fe0000010097836 */ /* 0x000fcc0000000000 */
[----:B------:R-:W-:-:S10]  /*0680*/  DMUL R14, R12, R8 ;  /* 0x000000080c0e7228 */ /* 0x000fd40000000000 */
[----:B------:R-:W-:-:S13]  /*0690*/  FSETP.GTU.AND P0, PT, |R15|, 1.469367938527859385e-39, PT ;  /* 0x001000000f00780b */ /* 0x000fda0003f0c200 */
[----:B------:R-:W-:Y:S05]  /*06a0*/  @P0 BRA `(.L_x_4) ;  /* 0x0000000000940947 */ /* 0x000fea0003800000 */
[----:B------:R-:W-:Y:S01]  /*06b0*/  DFMA R2, R12, -R2, R10 ;  /* 0x800000020c02722b */ /* 0x000fe2000000000a */
[----:B------:R-:W-:-:S09]  /*06c0*/  IMAD.MOV.U32 R8, RZ, RZ, RZ ;  /* 0x000000ffff087224 */ /* 0x000fd200078e00ff */
[C---:B------:R-:W-:Y:S02]  /*06d0*/  FSETP.NEU.AND P0, PT, R3.reuse, RZ, PT ;  /* 0x000000ff0300720b */ /* 0x040fe40003f0d000 */
[----:B------:R-:W-:-:S04]  /*06e0*/  LOP3.LUT R7, R3, 0x80000000, R7, 0x48, !PT ;  /* 0x8000000003077812 */ /* 0x000fc800078e4807 */
[----:B------:R-:W-:-:S07]  /*06f0*/  LOP3.LUT R9, R7, R9, RZ, 0xfc, !PT ;  /* 0x0000000907097212 */ /* 0x000fce00078efcff */
[----:B------:R-:W-:Y:S05]  /*0700*/  @!P0 BRA `(.L_x_4) ;  /* 0x00000000007c8947 */ /* 0x000fea0003800000 */
[----:B------:R-:W-:Y:S01]  /*0710*/  IMAD.MOV R3, RZ, RZ, -R16 ;  /* 0x000000ffff037224 */ /* 0x000fe200078e0a10 */
[----:B------:R-:W-:Y:S01]  /*0720*/  DMUL.RP R8, R12, R8 ;  /* 0x000000080c087228 */ /* 0x000fe20000008000 */
[----:B------:R-:W-:-:S06]  /*0730*/  IMAD.MOV.U32 R2, RZ, RZ, RZ ;  /* 0x000000ffff027224 */ /* 0x000fcc00078e00ff */
[----:B------:R-:W-:-:S03]  /*0740*/  DFMA R2, R14, -R2, R12 ;  /* 0x800000020e02722b */ /* 0x000fc6000000000c */
[----:B------:R-:W-:-:S03]  /*0750*/  LOP3.LUT R7, R9, R7, RZ, 0x3c, !PT ;  /* 0x0000000709077212 */ /* 0x000fc600078e3cff */
[----:B------:R-:W-:-:S04]  /*0760*/  IADD3 R2, PT, PT, -R16, -0x43300000, RZ ;  /* 0xbcd0000010027810 */ /* 0x000fc80007ffe1ff */
[----:B------:R-:W-:-:S04]  /*0770*/  FSETP.NEU.AND P0, PT, |R3|, R2, PT ;  /* 0x000000020300720b */ /* 0x000fc80003f0d200 */
[----:B------:R-:W-:Y:S02]  /*0780*/  FSEL R14, R8, R14, !P0 ;  /* 0x0000000e080e7208 */ /* 0x000fe40004000000 */
[----:B------:R-:W-:Y:S01]  /*0790*/  FSEL R15, R7, R15, !P0 ;  /* 0x0000000f070f7208 */ /* 0x000fe20004000000 */
[----:B------:R-:W-:Y:S06]  /*07a0*/  BRA `(.L_x_4) ;  /* 0x0000000000547947 */ /* 0x000fec0003800000 */
.L_x_3:
[----:B------:R-:W-:-:S14]  /*07b0*/  DSETP.NAN.AND P0, PT, R8, R8, PT ;  /* 0x000000080800722a */ /* 0x000fdc0003f08000 */
[----:B------:R-:W-:Y:S05]  /*07c0*/  @P0 BRA `(.L_x_5) ;  /* 0x0000000000440947 */ /* 0x000fea0003800000 */
[----:B------:R-:W-:-:S14]  /*07d0*/  DSETP.NAN.AND P0, PT, R6, R6, PT ;  /* 0x000000060600722a */ /* 0x000fdc0003f08000 */
[----:B------:R-:W-:Y:S05]  /*07e0*/  @P0 BRA `(.L_x_6) ;  /* 0x0000000000300947 */ /* 0x000fea0003800000 */
[----:B------:R-:W-:Y:S01]  /*07f0*/  ISETP.NE.AND P0, PT, R21, R20, PT ;  /* 0x000000141500720c */ /* 0x000fe20003f05270 */
[----:B------:R-:W-:Y:S02]  /*0800*/  IMAD.MOV.U32 R14, RZ, RZ, 0x0 ;  /* 0x00000000ff0e7424 */ /* 0x000fe400078e00ff */
[----:B------:R-:W-:-:S10]  /*0810*/  IMAD.MOV.U32 R15, RZ, RZ, -0x80000 ;  /* 0xfff80000ff0f7424 */ /* 0x000fd400078e00ff */
[----:B------:R-:W-:Y:S05]  /*0820*/  @!P0 BRA `(.L_x_4) ;  /* 0x0000000000348947 */ /* 0x000fea0003800000 */
[----:B------:R-:W-:Y:S02]  /*0830*/  ISETP.NE.AND P0, PT, R21, 0x7ff00000, PT ;  /* 0x7ff000001500780c */ /* 0x000fe40003f05270 */
[----:B------:R-:W-:Y:S02]  /*0840*/  LOP3.LUT R15, R9, 0x80000000, R7, 0x48, !PT ;  /* 0x80000000090f7812 */ /* 0x000fe400078e4807 */
[----:B------:R-:W-:-:S13]  /*0850*/  ISETP.EQ.OR P0, PT, R20, RZ, !P0 ;  /* 0x000000ff1400720c */ /* 0x000fda0004702670 */
[----:B------:R-:W-:Y:S01]  /*0860*/  @P0 LOP3.LUT R2, R15, 0x7ff00000, RZ, 0xfc, !PT ;  /* 0x7ff000000f020812 */ /* 0x000fe200078efcff */
[----:B------:R-:W-:Y:S02]  /*0870*/  @!P0 IMAD.MOV.U32 R14, RZ, RZ, RZ ;  /* 0x000000ffff0e8224 */ /* 0x000fe400078e00ff */
[----:B------:R-:W-:Y:S02]  /*0880*/  @P0 IMAD.MOV.U32 R14, RZ, RZ, RZ ;  /* 0x000000ffff0e0224 */ /* 0x000fe400078e00ff */
[----:B------:R-:W-:Y:S01]  /*0890*/  @P0 IMAD.MOV.U32 R15, RZ, RZ, R2 ;  /* 0x000000ffff0f0224 */ /* 0x000fe200078e0002 */
[----:B------:R-:W-:Y:S06]  /*08a0*/  BRA `(.L_x_4) ;  /* 0x0000000000147947 */ /* 0x000fec0003800000 */
.L_x_6:
[----:B------:R-:W-:Y:S01]  /*08b0*/  LOP3.LUT R15, R7, 0x80000, RZ, 0xfc, !PT ;  /* 0x00080000070f7812 */ /* 0x000fe200078efcff */
[----:B------:R-:W-:Y:S01]  /*08c0*/  IMAD.MOV.U32 R14, RZ, RZ, R6 ;  /* 0x000000ffff0e7224 */ /* 0x000fe200078e0006 */
[----:B------:R-:W-:Y:S06]  /*08d0*/  BRA `(.L_x_4) ;  /* 0x0000000000087947 */ /* 0x000fec0003800000 */
.L_x_5:
[----:B------:R-:W-:Y:S01]  /*08e0*/  LOP3.LUT R15, R9, 0x80000, RZ, 0xfc, !PT ;  /* 0x00080000090f7812 */ /* 0x000fe200078efcff */
[----:B------:R-:W-:-:S07]  /*08f0*/  IMAD.MOV.U32 R14, RZ, RZ, R8 ;  /* 0x000000ffff0e7224 */ /* 0x000fce00078e0008 */
.L_x_4:
[----:B------:R-:W-:Y:S02]  /*0900*/  IMAD.MOV.U32 R2, RZ, RZ, R0 ;  /* 0x000000ffff027224 */ /* 0x000fe400078e0000 */
[----:B------:R-:W-:-:S04]  /*0910*/  IMAD.MOV.U32 R3, RZ, RZ, 0x0 ;  /* 0x00000000ff037424 */ /* 0x000fc800078e00ff */
[----:B------:R-:W-:Y:S05]  /*0920*/  RET.REL.NODEC R2 `(_Z9parallelAPdS_dd) ;  /* 0xfffffff402b47950 */ /* 0x000fea0003c3ffff */
.L_x_7:
[----:B------:R-:W-:-:S00]  /*0930*/  BRA `(.L_x_7) ;  /* 0xfffffffc00fc7947 */ /* 0x000fc0000383ffff */
[----:B------:R-:W-:-:S00]  /*0940*/  NOP ;  /* 0x0000000000007918 */ /* 0x000fc00000000000 */
        /* <DEDUP_REMOVED lines=11> */
.L_x_48:


//--------------------- .text._Z6serialPdS_S_ddddd --------------------------
	.section	.text._Z6serialPdS_S_ddddd,"ax",@progbits
	.align	128
        .global         _Z6serialPdS_S_ddddd
        .type           _Z6serialPdS_S_ddddd,@function
        .size           _Z6serialPdS_S_ddddd,(.L_x_49 - _Z6serialPdS_S_ddddd)
        .other          _Z6serialPdS_S_ddddd,@"STO_CUDA_ENTRY STV_DEFAULT"
_Z6serialPdS_S_ddddd:
.text._Z6serialPdS_S_ddddd:
[----:B------:R-:W0:Y:S08]  /*0000*/  LDC R1, c[0x0][0x37c] ;  /* 0x0000df00ff017b82 */ /* 0x000e300000000800 */
[----:B------:R-:W1:Y:S01]  /*0010*/  LDC.64 R4, c[0x0][0x380] ;  /* 0x0000e000ff047b82 */ /* 0x000e620000000a00 */
[----:B------:R-:W1:Y:S01]  /*0020*/  LDCU.64 UR4, c[0x0][0x358] ;  /* 0x00006b00ff0477ac */ /* 0x000e620008000a00 */
[----:B0-----:R-:W-:Y:S01]  /*0030*/  VIADD R1, R1, 0xffffffd8 ;  /* 0xffffffd801017836 */ /* 0x001fe20000000000 */
[----:B-1----:R-:W2:Y:S04]  /*0040*/  LDG.E.64 R2, desc[UR4][R4.64+0x18] ;  /* 0x0000180404027981 */ /* 0x002ea8000c1e1b00 */
[----:B------:R0:W5:Y:S04]  /*0050*/  LDG.E.64 R14, desc[UR4][R4.64] ;  /* 0x00000004040e7981 */ /* 0x000168000c1e1b00 */
[----:B------:R0:W5:Y:S01]  /*0060*/  LDG.E.64 R12, desc[UR4][R4.64+0x10] ;  /* 0x00001004040c7981 */ /* 0x000162000c1e1b00 */
[----:B------:R-:W-:Y:S01]  /*0070*/  UMOV UR6, 0x7f3321d2 ;  /* 0x7f3321d200067882 */ /* 0x000fe20000000000 */
[----:B------:R-:W-:-:S02]  /*0080*/  UMOV UR7, 0x4012d97c ;  /* 0x4012d97c00077882 */ /* 0x000fc40000000000 */
[----:B--2---:R-:W-:-:S08]  /*0090*/  DADD R6, -R2, UR6 ;  /* 0x0000000602067e29 */ /* 0x004fd00008000100 */
[----:B------:R-:W-:-:S14]  /*00a0*/  DSETP.NEU.AND P0, PT, |R6|, +INF , PT ;  /* 0x7ff000000600742a */ /* 0x000fdc0003f0d200 */
[----:B------:R-:W-:Y:S01]  /*00b0*/  @!P0 DMUL R2, RZ, R6 ;  /* 0x00000006ff028228 */ /* 0x000fe20000000000 */
[----:B------:R-:W-:Y:S01]  /*00c0*/  @!P0 IMAD.MOV.U32 R0, RZ, RZ, 0x1 ;  /* 0x00000001ff008424 */ /* 0x000fe200078e00ff */
[----:B0-----:R-:W-:Y:S09]  /*00d0*/  @!P0 BRA `(.L_x_8) ;  /* 0x00000000005c8947 */ /* 0x001ff20003800000 */
[----:B------:R-:W-:Y:S01]  /*00e0*/  UMOV UR6, 0x6dc9c883 ;  /* 0x6dc9c88300067882 */ /* 0x000fe20000000000 */
[----:B------:R-:W-:Y:S01]  /*00f0*/  UMOV UR7, 0x3fe45f30 ;  /* 0x3fe45f3000077882 */ /* 0x000fe20000000000 */
[C---:B------:R-:W-:Y:S02]  /*0100*/  DSETP.GE.AND P0, PT, |R6|.reuse, 2.14748364800000000000e+09, PT ;  /* 0x41e000000600742a */ /* 0x040fe40003f06200 */
[----:B------:R-:W-:Y:S01]  /*0110*/  DMUL R4, R6, UR6 ;  /* 0x0000000606047c28 */ /* 0x000fe20008000000 */
[----:B------:R-:W-:Y:S01]  /*0120*/  UMOV UR6, 0x54442d18 ;  /* 0x54442d1800067882 */ /* 0x000fe20000000000 */
[----:B------:R-:W-:-:S04]  /*0130*/  UMOV UR7, 0x3ff921fb ;  /* 0x3ff921fb00077882 */ /* 0x000fc80000000000 */
[----:B------:R-:W0:Y:S08]  /*0140*/  F2I.F64 R0, R4 ;  /* 0x0000000400007311 */ /* 0x000e300000301100 */
[----:B0-----:R-:W0:Y:S02]  /*0150*/  I2F.F64 R2, R0 ;  /* 0x0000000000027312 */ /* 0x001e240000201c00 */
[----:B0-----:R-:W-:Y:S01]  /*0160*/  DFMA R8, R2, -UR6, R6 ;  /* 0x8000000602087c2b */ /* 0x001fe20008000006 */
[----:B------:R-:W-:Y:S01]  /*0170*/  UMOV UR6, 0x33145c00 ;  /* 0x33145c0000067882 */ /* 0x000fe20000000000 */
[----:B------:R-:W-:-:S06]  /*0180*/  UMOV UR7, 0x3c91a626 ;  /* 0x3c91a62600077882 */ /* 0x000fcc0000000000 */
[----:B------:R-:W-:Y:S01]  /*0190*/  DFMA R8, R2, -UR6, R8 ;  /* 0x8000000602087c2b */ /* 0x000fe20008000008 */
[----:B------:R-:W-:Y:S01]  /*01a0*/  UMOV UR6, 0x252049c0 ;  /* 0x252049c000067882 */ /* 0x000fe20000000000 */
[----:B------:R-:W-:-:S06]  /*01b0*/  UMOV UR7, 0x397b839a ;  /* 0x397b839a00077882 */ /* 0x000fcc0000000000 */
[----:B------:R-:W-:Y:S01]  /*01c0*/  DFMA R2, R2, -UR6, R8 ;  /* 0x8000000602027c2b */ /* 0x000fe20008000008 */
[----:B------:R-:W-:Y:S10]  /*01d0*/  @!P0 BRA `(.L_x_9) ;  /* 0x0000000000188947 */ /* 0x000ff40003800000 */
[----:B------:R-:W-:Y:S01]  /*01e0*/  IMAD.MOV.U32 R3, RZ, RZ, R7 ;  /* 0x000000ffff037224 */ /* 0x000fe200078e0007 */
[----:B------:R-:W-:-:S07]  /*01f0*/  MOV R0, 0x210 ;  /* 0x0000021000007802 */ /* 0x000fce0000000f00 */
[----:B-----5:R-:W-:Y:S05]  /*0200*/  CALL.REL.NOINC `($_Z6serialPdS_S_ddddd$__internal_trig_reduction_slowpathd) ;  /* 0x0000001000407944 */ /* 0x020fea0003c00000 */
[----:B------:R-:W-:Y:S02]  /*0210*/  IMAD.MOV.U32 R0, RZ, RZ, R4 ;  /* 0x000000ffff007224 */ /* 0x000fe400078e0004 */
[----:B------:R-:W-:Y:S02]  /*0220*/  IMAD.MOV.U32 R2, RZ, RZ, R6 ;  /* 0x000000ffff027224 */ /* 0x000fe400078e0006 */
[----:B------:R-:W-:-:S07]  /*0230*/  IMAD.MOV.U32 R3, RZ, RZ, R7 ;  /* 0x000000ffff037224 */ /* 0x000fce00078e0007 */
.L_x_9:
[----:B------:R-:W-:-:S07]  /*0240*/  VIADD R0, R0, 0x1 ;  /* 0x0000000100007836 */ /* 0x000fce0000000000 */
.L_x_8:
[----:B------:R-:W0:Y:S01]  /*0250*/  LDCU.64 UR6, c[0x4][0x38] ;  /* 0x01000700ff0677ac */ /* 0x000e220008000a00 */
[----:B------:R-:W-:-:S05]  /*0260*/  IMAD.SHL.U32 R4, R0, 0x40, RZ ;  /* 0x0000004000047824 */ /* 0x000fca00078e00ff */
[----:B------:R-:W-:-:S04]  /*0270*/  LOP3.LUT R4, R4, 0x40, RZ, 0xc0, !PT ;  /* 0x0000004004047812 */ /* 0x000fc800078ec0ff */
[----:B0-----:R-:W-:-:S05]  /*0280*/  IADD3 R22, P0, PT, R4, UR6, RZ ;  /* 0x0000000604167c10 */ /* 0x001fca000ff1e0ff */
[----:B------:R-:W-:Y:S01]  /*0290*/  IMAD.X R23, RZ, RZ, UR7, P0 ;  /* 0x00000007ff177e24 */ /* 0x000fe200080e06ff */
[----:B------:R-:W-:Y:S01]  /*02a0*/  LOP3.LUT R20, R0, 0x1, RZ, 0xc0, !PT ;  /* 0x0000000100147812 */ /* 0x000fe200078ec0ff */
[----:B------:R-:W-:Y:S01]  /*02b0*/  IMAD.MOV.U32 R24, RZ, RZ, 0x20fd8164 ;  /* 0x20fd8164ff187424 */ /* 0x000fe200078e00ff */
[----:B------:R-:W0:Y:S02]  /*02c0*/  LDCU.64 UR6, c[0x0][0x398] ;  /* 0x00007300ff0677ac */ /* 0x000e240008000a00 */
[----:B------:R-:W2:Y:S04]  /*02d0*/  LDG.E.128.CONSTANT R4, desc[UR4][R22.64] ;  /* 0x0000000416047981 */ /* 0x000ea8000c1e9d00 */
[----:B------:R-:W3:Y:S04]  /*02e0*/  LDG.E.128.CONSTANT R8, desc[UR4][R22.64+0x10] ;  /* 0x0000100416087981 */ /* 0x000ee8000c1e9d00 */
[----:B------:R-:W4:Y:S01]  /*02f0*/  LDG.E.128.CONSTANT R16, desc[UR4][R22.64+0x20] ;  /* 0x0000200416107981 */ /* 0x000f22000c1e9d00 */
[----:B------:R-:W-:Y:S01]  /*0300*/  IMAD.MOV.U32 R25, RZ, RZ, 0x3da8ff83 ;  /* 0x3da8ff83ff197424 */ /* 0x000fe200078e00ff */
[----:B------:R-:W-:Y:S01]  /*0310*/  ISETP.NE.U32.AND P0, PT, R20, 0x1, PT ;  /* 0x000000011400780c */ /* 0x000fe20003f05070 */
[----:B------:R-:W-:-:S03]  /*0320*/  DMUL R20, R2, R2 ;  /* 0x0000000202147228 */ /* 0x000fc60000000000 */
[----:B------:R-:W-:Y:S02]  /*0330*/  FSEL R24, R24, -8.06006814911005101289e+34, !P0 ;  /* 0xf9785eba18187808 */ /* 0x000fe40004000000 */
[----:B------:R-:W-:-:S06]  /*0340*/  FSEL R25, -R25, 0.11223486810922622681, !P0 ;  /* 0x3de5db6519197808 */ /* 0x000fcc0004000100 */
[----:B--2---:R-:W-:-:S08]  /*0350*/  DFMA R4, R20, R24, R4 ;  /* 0x000000181404722b */ /* 0x004fd00000000004 */
[----:B------:R-:W-:-:S08]  /*0360*/  DFMA R4, R20, R4, R6 ;  /* 0x000000041404722b */ /* 0x000fd00000000006 */
[C---:B---3--:R-:W-:Y:S01]  /*0370*/  DFMA R4, R20.reuse, R4, R8 ;  /* 0x000000041404722b */ /* 0x048fe20000000008 */
[----:B------:R-:W1:Y:S07]  /*0380*/  LDC.64 R8, c[0x0][0x380] ;  /* 0x0000e000ff087b82 */ /* 0x000e6e0000000a00 */
[----:B------:R-:W-:-:S08]  /*0390*/  DFMA R4, R20, R4, R10 ;  /* 0x000000041404722b */ /* 0x000fd0000000000a */
[----:B----4-:R-:W-:-:S08]  /*03a0*/  DFMA R4, R20, R4, R16 ;  /* 0x000000041404722b */ /* 0x010fd00000000010 */
[----:B------:R-:W-:-:S08]  /*03b0*/  DFMA R4, R20, R4, R18 ;  /* 0x000000041404722b */ /* 0x000fd00000000012 */
[----:B------:R-:W-:Y:S02]  /*03c0*/  DFMA R2, R4, R2, R2 ;  /* 0x000000020402722b */ /* 0x000fe40000000002 */
[----:B------:R-:W-:-:S10]  /*03d0*/  DFMA R4, R20, R4, 1 ;  /* 0x3ff000001404742b */ /* 0x000fd40000000004 */
[----:B------:R-:W-:Y:S02]  /*03e0*/  FSEL R6, R4, R2, !P0 ;  /* 0x0000000204067208 */ /* 0x000fe40004000000 */
[----:B------:R-:W-:Y:S02]  /*03f0*/  FSEL R7, R5, R3, !P0 ;  /* 0x0000000305077208 */ /* 0x000fe40004000000 */
[----:B------:R-:W-:Y:S01]  /*0400*/  LOP3.LUT P0, RZ, R0, 0x2, RZ, 0xc0, !PT ;  /* 0x0000000200ff7812 */ /* 0x000fe2000780c0ff */
[----:B------:R-:W2:Y:S03]  /*0410*/  LDC.64 R4, c[0x0][0x390] ;  /* 0x0000e400ff047b82 */ /* 0x000ea60000000a00 */
[----:B------:R-:W-:-:S10]  /*0420*/  DADD R2, RZ, -R6 ;  /* 0x00000000ff027229 */ /* 0x000fd40000000806 */
[----:B------:R-:W-:Y:S02]  /*0430*/  FSEL R2, R6, R2, !P0 ;  /* 0x0000000206027208 */ /* 0x000fe40004000000 */
[----:B------:R-:W-:-:S06]  /*0440*/  FSEL R3, R7, R3, !P0 ;  /* 0x0000000307037208 */ /* 0x000fcc0004000000 */
[----:B-----5:R-:W-:-:S08]  /*0450*/  DFMA R12, R12, R2, R14 ;  /* 0x000000020c0c722b */ /* 0x020fd0000000000e */
[----:B0-----:R-:W-:-:S07]  /*0460*/  DADD R16, R12, -UR6 ;  /* 0x800000060c107e29 */ /* 0x001fce0008000000 */
[----:B--2---:R0:W-:Y:S04]  /*0470*/  STG.E.64 desc[UR4][R4.64], R16 ;  /* 0x0000001004007986 */ /* 0x0041e8000c101b04 */
[----:B-1----:R-:W2:Y:S04]  /*0480*/  LDG.E.64 R2, desc[UR4][R8.64+0x20] ;  /* 0x0000200408027981 */ /* 0x002ea8000c1e1b00 */
[----:B------:R0:W5:Y:S04]  /*0490*/  LDG.E.64 R14, desc[UR4][R8.64+0x8] ;  /* 0x00000804080e7981 */ /* 0x000168000c1e1b00 */
[----:B------:R0:W5:Y:S01]  /*04a0*/  LDG.E.64 R12, desc[UR4][R8.64+0x10] ;  /* 0x00001004080c7981 */ /* 0x000162000c1e1b00 */
[----:B------:R-:W-:Y:S01]  /*04b0*/  UMOV UR6, 0x7f3321d2 ;  /* 0x7f3321d200067882 */ /* 0x000fe20000000000 */
[----:B------:R-:W-:-:S02]  /*04c0*/  UMOV UR7, 0x4012d97c ;  /* 0x4012d97c00077882 */ /* 0x000fc40000000000 */
[----:B--2---:R-:W-:-:S08]  /*04d0*/  DADD R6, R2, UR6 ;  /* 0x0000000602067e29 */ /* 0x004fd00008000000 */
        /* <DEDUP_REMOVED lines=26> */
.L_x_11:
[----:B------:R-:W-:-:S07]  /*0680*/  VIADD R0, R0, 0x1 ;  /* 0x0000000100007836 */ /* 0x000fce0000000000 */
.L_x_10:
        /* <DEDUP_REMOVED lines=20> */
[C---:B------:R-:W-:Y:S01]  /*07d0*/  DFMA R4, R18.reuse, R4, R10 ;  /* 0x000000041204722b */ /* 0x040fe2000000000a */
[----:B------:R-:W2:Y:S07]  /*07e0*/  LDC.64 R10, c[0x0][0x380] ;  /* 0x0000e000ff0a7b82 */ /* 0x000eae0000000a00 */
[----:B----4-:R-:W-:-:S08]  /*07f0*/  DFMA R4, R18, R4, R20 ;  /* 0x000000041204722b */ /* 0x010fd00000000014 */
[----:B------:R-:W-:-:S08]  /*0800*/  DFMA R4, R18, R4, R22 ;  /* 0x000000041204722b */ /* 0x000fd00000000016 */
[----:B------:R-:W-:Y:S02]  /*0810*/  DFMA R2, R4, R2, R2 ;  /* 0x000000020402722b */ /* 0x000fe40000000002 */
[----:B------:R-:W-:-:S10]  /*0820*/  DFMA R4, R18, R4, 1 ;  /* 0x3ff000001204742b */ /* 0x000fd40000000004 */
[----:B------:R-:W-:Y:S02]  /*0830*/  FSEL R4, R4, R2, !P0 ;  /* 0x0000000204047208 */ /* 0x000fe40004000000 */
[----:B------:R-:W-:Y:S02]  /*0840*/  FSEL R5, R5, R3, !P0 ;  /* 0x0000000305057208 */ /* 0x000fe40004000000 */
[----:B------:R-:W-:-:S04]  /*0850*/  LOP3.LUT P0, RZ, R0, 0x2, RZ, 0xc0, !PT ;  /* 0x0000000200ff7812 */ /* 0x000fc8000780c0ff */
[----:B------:R-:W-:-:S10]  /*0860*/  DADD R2, RZ, -R4 ;  /* 0x00000000ff027229 */ /* 0x000fd40000000804 */
[----:B------:R-:W-:Y:S02]  /*0870*/  FSEL R2, R4, R2, !P0 ;  /* 0x0000000204027208 */ /* 0x000fe40004000000 */
[----:B------:R-:W-:-:S06]  /*0880*/  FSEL R3, R5, R3, !P0 ;  /* 0x0000000305037208 */ /* 0x000fcc0004000000 */
[----:B-----5:R-:W-:-:S08]  /*0890*/  DFMA R12, R12, R2, R14 ;  /* 0x000000020c0c722b */ /* 0x020fd0000000000e */
[----:B0-----:R-:W-:-:S07]  /*08a0*/  DADD R4, R12, -UR6 ;  /* 0x800000060c047e29 */ /* 0x001fce0008000000 */
[----:B-1----:R0:W-:Y:S04]  /*08b0*/  STG.E.64 desc[UR4][R8.64+0x8], R4 ;  /* 0x0000080408007986 */ /* 0x0021e8000c101b04 */
[----:B--2---:R-:W2:Y:S04]  /*08c0*/  LDG.E.64 R2, desc[UR4][R10.64+0x18] ;  /* 0x000018040a027981 */ /* 0x004ea8000c1e1b00 */
[----:B------:R0:W5:Y:S01]  /*08d0*/  LDG.E.64 R12, desc[UR4][R10.64+0x10] ;  /* 0x000010040a0c7981 */ /* 0x000162000c1e1b00 */
[----:B------:R-:W-:Y:S01]  /*08e0*/  UMOV UR6, 0x7f3321d2 ;  /* 0x7f3321d200067882 */ /* 0x000fe20000000000 */
[----:B------:R-:W-:-:S02]  /*08f0*/  UMOV UR7, 0x4012d97c ;  /* 0x4012d97c00077882 */ /* 0x000fc40000000000 */
[----:B--2---:R-:W-:-:S08]  /*0900*/  DADD R6, -R2, UR6 ;  /* 0x0000000602067e29 */ /* 0x004fd00008000100 */
[----:B------:R-:W-:-:S14]  /*0910*/  DSETP.NEU.AND P0, PT, |R6|, +INF , PT ;  /* 0x7ff000000600742a */ /* 0x000fdc0003f0d200 */
[----:B------:R-:W-:Y:S01]  /*0920*/  @!P0 DMUL R2, RZ, R6 ;  /* 0x00000006ff028228 */ /* 0x000fe20000000000 */
[----:B------:R-:W-:Y:S01]  /*0930*/  @!P0 IMAD.MOV.U32 R0, RZ, RZ, RZ ;  /* 0x000000ffff008224 */ /* 0x000fe200078e00ff */
        /* <DEDUP_REMOVED lines=23> */
.L_x_12:
        /* <DEDUP_REMOVED lines=18> */
[----:B---3--:R-:W-:-:S08]  /*0bd0*/  DFMA R4, R14, R4, R8 ;  /* 0x000000040e04722b */ /* 0x008fd00000000008 */
        /* <DEDUP_REMOVED lines=8> */
[----:B------:R-:W1:Y:S03]  /*0c60*/  LDC.64 R4, c[0x0][0x390] ;  /* 0x0000e400ff047b82 */ /* 0x000e660000000a00 */
[----:B------:R-:W-:-:S05]  /*0c70*/  DADD R6, RZ, -R8 ;  /* 0x00000000ff067229 */ /* 0x000fca0000000808 */
[----:B------:R-:W2:Y:S05]  /*0c80*/  LDC.64 R2, c[0x0][0x380] ;  /* 0x0000e000ff027b82 */ /* 0x000eaa0000000a00 */
[----:B------:R-:W-:Y:S02]  /*0c90*/  FSEL R6, R8, R6, !P0 ;  /* 0x0000000608067208 */ /* 0x000fe40004000000 */
[----:B------:R-:W-:-:S06]  /*0ca0*/  FSEL R7, R9, R7, !P0 ;  /* 0x0000000709077208 */ /* 0x000fcc0004000000 */
[----:B-----5:R-:W-:-:S08]  /*0cb0*/  DFMA R12, R12, R6, R12 ;  /* 0x000000060c0c722b */ /* 0x020fd0000000000c */
[----:B0-----:R-:W-:Y:S01]  /*0cc0*/  DADD R12, R12, -UR6 ;  /* 0x800000060c0c7e29 */ /* 0x001fe20008000000 */
[----:B------:R-:W0:Y:S06]  /*0cd0*/  LDCU.64 UR6, c[0x0][0x3b8] ;  /* 0x00007700ff0677ac */ /* 0x000e2c0008000a00 */
[----:B-1----:R1:W-:Y:S04]  /*0ce0*/  STG.E.64 desc[UR4][R4.64+0x10], R12 ;  /* 0x0000100c04007986 */ /* 0x0023e8000c101b04 */
[----:B--2---:R-:W2:Y:S04]  /*0cf0*/  LDG.E.64 R6, desc[UR4][R2.64+0x18] ;  /* 0x0000180402067981 */ /* 0x004ea8000c1e1b00 */
[----:B------:R-:W2:Y:S04]  /*0d00*/  LDG.E.64 R8, desc[UR4][R2.64+0x20] ;  /* 0x0000200402087981 */ /* 0x000ea8000c1e1b00 */
[----:B------:R-:W3:Y:S04]  /*0d10*/  LDG.E.64 R14, desc[UR4][R2.64+0x8] ;  /* 0x00000804020e7981 */ /* 0x000ee8000c1e1b00 */
[----:B------:R-:W3:Y:S04]  /*0d20*/  LDG.E.64 R18, desc[UR4][R2.64] ;  /* 0x0000000402127981 */ /* 0x000ee8000c1e1b00 */
[----:B------:R-:W4:Y:S01]  /*0d30*/  LDG.E.64 R10, desc[UR4][R2.64+0x10] ;  /* 0x00001004020a7981 */ /* 0x000f22000c1e1b00 */
[----:B--2---:R-:W-:-:S02]  /*0d40*/  DADD R6, R6, R8 ;  /* 0x0000000006067229 */ /* 0x004fc40000000008 */
[----:B---3--:R-:W-:-:S08]  /*0d50*/  DADD R14, R14, -R18 ;  /* 0x000000000e0e7229 */ /* 0x008fd00000000812 */
[----:B----4-:R-:W-:-:S08]  /*0d60*/  DFMA R6, R6, R10, R14 ;  /* 0x0000000a0606722b */ /* 0x010fd0000000000e */
[----:B0-----:R-:W-:-:S07]  /*0d70*/  DADD R6, R6, -UR6 ;  /* 0x8000000606067e29 */ /* 0x001fce0008000000 */
[----:B------:R0:W-:Y:S04]  /*0d80*/  STG.E.64 desc[UR4][R4.64+0x18], R6 ;  /* 0x0000180604007986 */ /* 0x0001e8000c101b04 */
[----:B------:R-:W2:Y:S04]  /*0d90*/  LDG.E.64 R8, desc[UR4][R2.64+0x20] ;  /* 0x0000200402087981 */ /* 0x000ea8000c1e1b00 */
[----:B-1----:R0:W5:Y:S01]  /*0da0*/  LDG.E.64 R12, desc[UR4][R2.64+0x10] ;  /* 0x00001004020c7981 */ /* 0x002162000c1e1b00 */
[----:B------:R-:W-:Y:S01]  /*0db0*/  UMOV UR6, 0x7f3321d2 ;  /* 0x7f3321d200067882 */ /* 0x000fe20000000000 */
[----:B------:R-:W-:-:S02]  /*0dc0*/  UMOV UR7, 0x4012d97c ;  /* 0x4012d97c00077882 */ /* 0x000fc40000000000 */
[----:B--2---:R-:W-:-:S08]  /*0dd0*/  DADD R8, R8, UR6 ;  /* 0x0000000608087e29 */ /* 0x004fd00008000000 */
        /* <DEDUP_REMOVED lines=21> */
[----:B------:R-:W-:Y:S01]  /*0f30*/  MOV R0, 0xf60 ;  /* 0x00000f6000007802 */ /* 0x000fe20000000f00 */
[----:B------:R-:W-:-:S07]  /*0f40*/  IMAD.MOV.U32 R3, RZ, RZ, R9 ;  /* 0x000000ffff037224 */ /* 0x000fce00078e0009 */
[----:B-----5:R-:W-:Y:S05]  /*0f50*/  CALL.REL.NOINC `($_Z6serialPdS_S_ddddd$__internal_trig_reduction_slowpathd) ;  /* 0x0000000000ec7944 */ /* 0x020fea0003c00000 */
[----:B------:R-:W-:Y:S02]  /*0f60*/  IMAD.MOV.U32 R0, RZ, RZ, R4 ;  /* 0x000000ffff007224 */ /* 0x000fe400078e0004 */
[----:B------:R-:W-:Y:S02]  /*0f70*/  IMAD.MOV.U32 R14, RZ, RZ, R6 ;  /* 0x000000ffff0e7224 */ /* 0x000fe400078e0006 */
[----:B------:R-:W-:-:S07]  /*0f80*/  IMAD.MOV.U32 R15, RZ, RZ, R7 ;  /* 0x000000ffff0f7224 */ /* 0x000fce00078e0007 */
.L_x_13:
        /* <DEDUP_REMOVED lines=23> */
[----:B------:R-:W-:Y:S01]  /*1100*/  DFMA R2, R2, R4, 1 ;  /* 0x3ff000000202742b */ /* 0x000fe20000000004 */
[----:B------:R-:W1:Y:S09]  /*1110*/  LDC.64 R4, c[0x0][0x380] ;  /* 0x0000e000ff047b82 */ /* 0x000e720000000a00 */
[----:B------:R-:W-:-:S02]  /*1120*/  FSEL R8, R2, R14, !P0 ;  /* 0x0000000e02087208 */ /* 0x000fc40004000000 */
        /* <DEDUP_REMOVED lines=9> */
[----:B-1----:R-:W2:Y:S01]  /*11c0*/  LDG.E.64 R8, desc[UR4][R4.64] ;  /* 0x0000000404087981 */ /* 0x002ea2000c1e1b00 */
[----:B------:R-:W1:Y:S01]  /*11d0*/  LDC.64 R6, c[0x0][0x388] ;  /* 0x0000e200ff067b82 */ /* 0x000e620000000a00 */
[----:B--2---:R-:W-:-:S07]  /*11e0*/  DFMA R8, -RZ, R16, R8 ;  /* 0x00000010ff08722b */ /* 0x004fce0000000108 */
[----:B-1----:R1:W-:Y:S04]  /*11f0*/  STG.E.64 desc[UR4][R6.64], R8 ;  /* 0x0000000806007986 */ /* 0x0023e8000c101b04 */
[----:B------:R-:W2:Y:S04]  /*1200*/  LDG.E.64 R10, desc[UR4][R4.64+0x8] ;  /* 0x00000804040a7981 */ /* 0x000ea8000c1e1b00 */
[----:B------:R-:W2:Y:S02]  /*1210*/  LDG.E.64 R14, desc[UR4][R2.64+0x8] ;  /* 0x00000804020e7981 */ /* 0x000ea4000c1e1b00 */
[----:B--2---:R-:W-:-:S07]  /*1220*/  DFMA R10, -RZ, R14, R10 ;  /* 0x0000000eff0a722b */ /* 0x004fce000000010a */
[----:B------:R-:W-:Y:S04]  /*1230*/  STG.E.64 desc[UR4][R6.64+0x8], R10 ;  /* 0x0000080a06007986 */ /* 0x000fe8000c101b04 */
[----:B------:R-:W2:Y:S04]  /*1240*/  LDG.E.64 R14, desc[UR4][R4.64+0x10] ;  /* 0x00001004040e7981 */ /* 0x000ea8000c1e1b00 */
[----:B------:R-:W2:Y:S02]  /*1250*/  LDG.E.64 R16, desc[UR4][R2.64+0x10] ;  /* 0x0000100402107981 */ /* 0x000ea4000c1e1b00 */
[----:B--2---:R-:W-:-:S07]  /*1260*/  DFMA R14, -RZ, R16, R14 ;  /* 0x00000010ff0e722b */ /* 0x004fce000000010e */
[----:B------:R-:W-:Y:S04]  /*1270*/  STG.E.64 desc[UR4][R6.64+0x10], R14 ;  /* 0x0000100e06007986 */ /* 0x000fe8000c101b04 */
[----:B0-----:R-:W2:Y:S04]  /*1280*/  LDG.E.64 R12, desc[UR4][R4.64+0x18] ;  /* 0x00001804040c7981 */ /* 0x001ea8000c1e1b00 */
[----:B------:R-:W2:Y:S02]  /*1290*/  LDG.E.64 R16, desc[UR4][R2.64+0x18] ;  /* 0x0000180402107981 */ /* 0x000ea4000c1e1b00 */
[----:B--2---:R-:W-:-:S07]  /*12a0*/  DFMA R12, -RZ, R16, R12 ;  /* 0x00000010ff0c722b */ /* 0x004fce000000010c */
[----:B------:R-:W-:Y:S04]  /*12b0*/  STG.E.64 desc[UR4][R6.64+0x18], R12 ;  /* 0x0000180c06007986 */ /* 0x000fe8000c101b04 */
[----:B-1----:R-:W2:Y:S04]  /*12c0*/  LDG.E.64 R8, desc[UR4][R4.64+0x20] ;  /* 0x0000200404087981 */ /* 0x002ea8000c1e1b00 */
[----:B------:R-:W2:Y:S02]  /*12d0*/  LDG.E.64 R16, desc[UR4][R2.64+0x20] ;  /* 0x0000200402107981 */ /* 0x000ea4000c1e1b00 */
[----:B--2---:R-:W-:-:S07]  /*12e0*/  DFMA R8, -RZ, R16, R8 ;  /* 0x00000010ff08722b */ /* 0x004fce0000000108 */
[----:B------:R-:W-:Y:S01]  /*12f0*/  STG.E.64 desc[UR4][R6.64+0x20], R8 ;  /* 0x0000200806007986 */ /* 0x000fe2000c101b04 */
[----:B------:R-:W-:Y:S05]  /*1300*/  EXIT ;  /* 0x000000000000794d */ /* 0x000fea0003800000 */
        .type           $_Z6serialPdS_S_ddddd$__internal_trig_reduction_slowpathd,@function
        .size           $_Z6serialPdS_S_ddddd$__internal_trig_reduction_slowpathd,(.L_x_49 - $_Z6serialPdS_S_ddddd$__internal_trig_reduction_slowpathd)
$_Z6serialPdS_S_ddddd$__internal_trig_reduction_slowpathd:
[--C-:B------:R-:W-:Y:S01]  /*1310*/  SHF.R.U32.HI R2, RZ, 0x14, R3.reuse ;  /* 0x00000014ff027819 */ /* 0x100fe20000011603 */
[----:B------:R-:W-:Y:S02]  /*1320*/  IMAD.MOV.U32 R7, RZ, RZ, R3 ;  /* 0x000000ffff077224 */ /* 0x000fe400078e0003 */
[----:B------:R-:W-:Y:S01]  /*1330*/  IMAD.MOV.U32 R4, RZ, RZ, RZ ;  /* 0x000000ffff047224 */ /* 0x000fe200078e00ff */
[----:B------:R-:W-:-:S04]  /*1340*/  LOP3.LUT R5, R2, 0x7ff, RZ, 0xc0, !PT ;  /* 0x000007ff02057812 */ /* 0x000fc800078ec0ff */
[----:B------:R-:W-:-:S13]  /*1350*/  ISETP.NE.AND P0, PT, R5, 0x7ff, PT ;  /* 0x000007ff0500780c */ /* 0x000fda0003f05270 */
[----:B------:R-:W-:Y:S05]  /*1360*/  @!P0 BRA `(.L_x_14) ;  /* 0x0000000800548947 */ /* 0x000fea0003800000 */
[----:B------:R-:W-:Y:S01]  /*1370*/  VIADD R4, R5, 0xfffffc00 ;  /* 0xfffffc0005047836 */ /* 0x000fe20000000000 */
[----:B------:R-:W-:-:S04]  /*1380*/  CS2R R20, SRZ ;  /* 0x0000000000147805 */ /* 0x000fc8000001ff00 */
[----:B------:R-:W-:Y:S02]  /*1390*/  SHF.R.U32.HI R8, RZ, 0x6, R4 ;  /* 0x00000006ff087819 */ /* 0x000fe40000011604 */
[----:B------:R-:W-:Y:S02]  /*13a0*/  ISETP.GE.U32.AND P0, PT, R4, 0x80, PT ;  /* 0x000000800400780c */ /* 0x000fe40003f06070 */
[C---:B------:R-:W-:Y:S02]  /*13b0*/  IADD3 R5, PT, PT, -R8.reuse, 0x13, RZ ;  /* 0x0000001308057810 */ /* 0x040fe40007ffe1ff */
[----:B------:R-:W-:Y:S02]  /*13c0*/  IADD3 R4, PT, PT, -R8, 0xf, RZ ;  /* 0x0000000f08047810 */ /* 0x000fe40007ffe1ff */
[----:B------:R-:W-:-:S04]  /*13d0*/  SEL R5, R5, 0x12, P0 ;  /* 0x0000001205057807 */ /* 0x000fc80000000000 */
[----:B------:R-:W-:-:S13]  /*13e0*/  ISETP.GE.AND P0, PT, R4, R5, PT ;  /* 0x000000050400720c */ /* 0x000fda0003f06270 */
[----:B------:R-:W-:Y:S05]  /*13f0*/  @P0 BRA `(.L_x_15) ;  /* 0x0000000000a80947 */ /* 0x000fea0003800000 */
[----:B------:R-:W0:Y:S01]  /*1400*/  LDC.64 R10, c[0x4][0x30] ;  /* 0x01000c00ff0a7b82 */ /* 0x000e220000000a00 */
[C---:B------:R-:W-:Y:S01]  /*1410*/  SHF.L.U64.HI R9, R6.reuse, 0xb, R7 ;  /* 0x0000000b06097819 */ /* 0x040fe20000010207 */
[----:B------:R-:W-:Y:S01]  /*1420*/  IMAD.MOV.U32 R7, RZ, RZ, R4 ;  /* 0x000000ffff077224 */ /* 0x000fe200078e0004 */
[----:B------:R-:W-:Y:S01]  /*1430*/  IADD3 R5, PT, PT, RZ, -R8, -R5 ;  /* 0x80000008ff057210 */ /* 0x000fe20007ffe805 */
[----:B------:R-:W-:Y:S01]  /*1440*/  IMAD.SHL.U32 R6, R6, 0x800, RZ ;  /* 0x0000080006067824 */ /* 0x000fe200078e00ff */
[----:B------:R-:W-:Y:S01]  /*1450*/  CS2R R20, SRZ ;  /* 0x0000000000147805 */ /* 0x000fe2000001ff00 */
[----:B------:R-:W-:Y:S01]  /*1460*/  IMAD.MOV.U32 R8, RZ, RZ, RZ ;  /* 0x000000ffff087224 */ /* 0x000fe200078e00ff */
[----:B------:R-:W-:Y:S01]  /*1470*/  LOP3.LUT R4, R9, 0x80000000, RZ, 0xfc, !PT ;  /* 0x8000000009047812 */ /* 0x000fe200078efcff */
[----:B------:R-:W1:Y:S01]  /*1480*/  LDCU.64 UR6, c[0x0][0x358] ;  /* 0x00006b00ff0677ac */ /* 0x000e620008000a00 */
[----:B------:R-:W-:-:S05]  /*1490*/  NOP ;  /* 0x0000000000007918 */ /* 0x000fca0000000000 */
.L_x_16:
[----:B0-----:R-:W-:-:S05]  /*14a0*/  IMAD.WIDE R24, R7, 0x8, R10 ;  /* 0x0000000807187825 */ /* 0x001fca00078e020a */
[----:B-1----:R-:W2:Y:S01]  /*14b0*/  LDG.E.64.CONSTANT R18, desc[UR6][R24.64] ;  /* 0x0000000618127981 */ /* 0x002ea2000c1e9b00 */
[----:B------:R-:W-:Y:S02]  /*14c0*/  VIADD R5, R5, 0x1 ;  /* 0x0000000105057836 */ /* 0x000fe40000000000 */
[----:B------:R-:W-:Y:S02]  /*14d0*/  VIADD R7, R7, 0x1 ;  /* 0x0000000107077836 */ /* 0x000fe40000000000 */
[----:B--2---:R-:W-:-:S04]  /*14e0*/  IMAD.WIDE.U32 R20, P2, R18, R6, R20 ;  /* 0x0000000612147225 */ /* 0x004fc80007840014 */
[----:B------:R-:W-:Y:S02]  /*14f0*/  IMAD R23, R18, R4, RZ ;  /* 0x0000000412177224 */ /* 0x000fe400078e02ff */
[----:B------:R-:W-:-:S03]  /*1500*/  IMAD R9, R19, R6, RZ ;  /* 0x0000000613097224 */ /* 0x000fc600078e02ff */
[----:B------:R-:W-:Y:S01]  /*1510*/  IADD3 R22, P0, PT, R23, R21, RZ ;  /* 0x0000001517167210 */ /* 0x000fe20007f1e0ff */
[C---:B------:R-:W-:Y:S02]  /*1520*/  IMAD R21, R8.reuse, 0x8, R1 ;  /* 0x0000000808157824 */ /* 0x040fe400078e0201 */
[----:B------:R-:W-:Y:S01]  /*1530*/  VIADD R8, R8, 0x1 ;  /* 0x0000000108087836 */ /* 0x000fe20000000000 */
[----:B------:R-:W-:Y:S01]  /*1540*/  IADD3 R23, P1, PT, R9, R22, RZ ;  /* 0x0000001609177210 */ /* 0x000fe20007f3e0ff */
[----:B------:R-:W-:-:S04]  /*1550*/  IMAD.HI.U32 R9, R18, R4, RZ ;  /* 0x0000000412097227 */ /* 0x000fc800078e00ff */
[----:B------:R-:W-:-:S04]  /*1560*/  IMAD.HI.U32 R18, R19, R6, RZ ;  /* 0x0000000613127227 */ /* 0x000fc800078e00ff */
[----:B------:R-:W-:Y:S02]  /*1570*/  IMAD.X R9, RZ, RZ, R9, P2 ;  /* 0x000000ffff097224 */ /* 0x000fe400010e0609 */
[----:B------:R-:W-:Y:S02]  /*1580*/  IMAD.MOV.U32 R22, RZ, RZ, R20 ;  /* 0x000000ffff167224 */ /* 0x000fe400078e0014 */
[CC--:B------:R-:W-:Y:S01]  /*1590*/  IMAD.HI.U32 R20, R19.reuse, R4.reuse, RZ ;  /* 0x0000000413147227 */ /* 0x0c0fe200078e00ff */
[----:B------:R-:W-:Y:S02]  /*15a0*/  IADD3.X R18, P0, PT, R18, R9, RZ, P0, !PT ;  /* 0x0000000912127210 */ /* 0x000fe4000071e4ff */
[----:B------:R0:W-:Y:S01]  /*15b0*/  STL.64 [R21], R22 ;  /* 0x0000001615007387 */ /* 0x0001e20000100a00 */
[----:B------:R-:W-:Y:S02]  /*15c0*/  IMAD R19, R19, R4, RZ ;  /* 0x0000000413137224 */ /* 0x000fe400078e02ff */
[----:B------:R-:W-:Y:S01]  /*15d0*/  IMAD.X R20, RZ, RZ, R20, P0 ;  /* 0x000000ffff147224 */ /* 0x000fe200000e0614 */
[----:B------:R-:W-:-:S02]  /*15e0*/  ISETP.NE.AND P0, PT, R5, -0xf, PT ;  /* 0xfffffff10500780c */ /* 0x000fc40003f05270 */
[----:B------:R-:W-:-:S05]  /*15f0*/  IADD3.X R18, P1, PT, R19, R18, RZ, P1, !PT ;  /* 0x0000001213127210 */ /* 0x000fca0000f3e4ff */
[----:B------:R-:W-:Y:S02]  /*1600*/  IMAD.X R19, RZ, RZ, R20, P1 ;  /* 0x000000ffff137224 */ /* 0x000fe400008e0614 */
[----:B------:R-:W-:Y:S02]  /*1610*/  IMAD.MOV.U32 R20, RZ, RZ, R18 ;  /* 0x000000ffff147224 */ /* 0x000fe400078e0012 */
[----:B0-----:R-:W-:Y:S02]  /*1620*/  IMAD.MOV.U32 R21, RZ, RZ, R19 ;  /* 0x000000ffff157224 */ /* 0x001fe400078e0013 */
[----:B------:R-:W-:Y:S05]  /*1630*/  @P0 BRA `(.L_x_16) ;  /* 0xfffffffc00980947 */ /* 0x000fea000383ffff */
[----:B------:R-:W-:-:S05]  /*1640*/  LOP3.LUT R4, R2, 0x7ff, RZ, 0xc0, !PT ;  /* 0x000007ff02047812 */ /* 0x000fca00078ec0ff */
[----:B------:R-:W-:-:S05]  /*1650*/  VIADD R4, R4, 0xfffffc00 ;  /* 0xfffffc0004047836 */ /* 0x000fca0000000000 */
[----:B------:R-:W-:Y:S02]  /*1660*/  SHF.R.U32.HI R5, RZ, 0x6, R4 ;  /* 0x00000006ff057819 */ /* 0x000fe40000011604 */
[----:B------:R-:W-:Y:S02]  /*1670*/  ISETP.GE.U32.AND P0, PT, R4, 0x80, PT ;  /* 0x000000800400780c */ /* 0x000fe40003f06070 */
[----:B------:R-:W-:-:S04]  /*1680*/  IADD3 R5, PT, PT, -R5, 0x13, RZ ;  /* 0x0000001305057810 */ /* 0x000fc80007ffe1ff */
[----:B------:R-:W-:-:S07]  /*1690*/  SEL R4, R5, 0x12, P0 ;  /* 0x0000001205047807 */ /* 0x000fce0000000000 */
.L_x_15:
[C---:B------:R-:W-:Y:S02]  /*16a0*/  LOP3.LUT R5, R2.reuse, 0x7ff, RZ, 0xc0, !PT ;  /* 0x000007ff02057812 */ /* 0x040fe400078ec0ff */
[----:B------:R-:W-:-:S03]  /*16b0*/  LOP3.LUT P0, R19, R2, 0x3f, RZ, 0xc0, !PT ;  /* 0x0000003f02137812 */ /* 0x000fc6000780c0ff */
[----:B------:R-:W-:-:S05]  /*16c0*/  VIADD R5, R5, 0xfffffc00 ;  /* 0xfffffc0005057836 */ /* 0x000fca0000000000 */
[----:B------:R-:W-:-:S05]  /*16d0*/  SHF.R.U32.HI R5, RZ, 0x6, R5 ;  /* 0x00000006ff057819 */ /* 0x000fca0000011605 */
[----:B------:R-:W-:-:S04]  /*16e0*/  IMAD.IADD R2, R5, 0x1, R4 ;  /* 0x0000000105027824 */ /* 0x000fc800078e0204 */
[----:B------:R-:W-:-:S05]  /*16f0*/  IMAD.U32 R27, R2, 0x8, R1 ;  /* 0x00000008021b7824 */ /* 0x000fca00078e0001 */
[----:B------:R0:W-:Y:S04]  /*1700*/  STL.64 [R27+-0x78], R20 ;  /* 0xffff88141b007387 */ /* 0x0001e80000100a00 */
[----:B------:R-:W2:Y:S04]  /*1710*/  @P0 LDL.64 R8, [R1+0x8] ;  /* 0x0000080001080983 */ /* 0x000ea80000100a00 */
[----:B------:R-:W3:Y:S04]  /*1720*/  LDL.64 R6, [R1+0x10] ;  /* 0x0000100001067983 */ /* 0x000ee80000100a00 */
[----:B------:R-:W4:Y:S01]  /*1730*/  LDL.64 R4, [R1+0x18] ;  /* 0x0000180001047983 */ /* 0x000f220000100a00 */
[----:B------:R-:W-:-:S02]  /*1740*/  @P0 LOP3.LUT R2, R19, 0x3f, RZ, 0x3c, !PT ;  /* 0x0000003f13020812 */ /* 0x000fc400078e3cff */
[--C-:B--2---:R-:W-:Y:S02]  /*1750*/  @P0 SHF.R.U64 R23, R8, 0x1, R9.reuse ;  /* 0x0000000108170819 */ /* 0x104fe40000001209 */
[----:B------:R-:W-:Y:S02]  /*1760*/  @P0 SHF.R.U32.HI R25, RZ, 0x1, R9 ;  /* 0x00000001ff190819 */ /* 0x000fe40000011609 */
[C---:B---3--:R-:W-:Y:S02]  /*1770*/  @P0 SHF.L.U32 R11, R6.reuse, R19, RZ ;  /* 0x00000013060b0219 */ /* 0x048fe400000006ff */
[----:B------:R-:W-:Y:S02]  /*1780*/  @P0 SHF.R.U64 R18, R23, R2, R25 ;  /* 0x0000000217120219 */ /* 0x000fe40000001219 */
[--C-:B------:R-:W-:Y:S02]  /*1790*/  @P0 SHF.R.U32.HI R9, RZ, 0x1, R7.reuse ;  /* 0x00000001ff090819 */ /* 0x100fe40000011607 */
[----:B------:R-:W-:-:S02]  /*17a0*/  @P0 SHF.R.U64 R8, R6, 0x1, R7 ;  /* 0x0000000106080819 */ /* 0x000fc40000001207 */
[-C--:B------:R-:W-:Y:S02]  /*17b0*/  @P0 SHF.L.U64.HI R10, R6, R19.reuse, R7 ;  /* 0x00000013060a0219 */ /* 0x080fe40000010207 */
[----:B0-----:R-:W-:Y:S02]  /*17c0*/  @P0 SHF.R.U32.HI R21, RZ, R2, R25 ;  /* 0x00000002ff150219 */ /* 0x001fe40000011619 */
[----:B------:R-:W-:Y:S02]  /*17d0*/  @P0 LOP3.LUT R6, R11, R18, RZ, 0xfc, !PT ;  /* 0x000000120b060212 */ /* 0x000fe400078efcff */
[----:B----4-:R-:W-:Y:S02]  /*17e0*/  @P0 SHF.L.U32 R20, R4, R19, RZ ;  /* 0x0000001304140219 */ /* 0x010fe400000006ff */
[----:B------:R-:W-:Y:S01]  /*17f0*/  @P0 SHF.R.U64 R23, R8, R2, R9 ;  /* 0x0000000208170219 */ /* 0x000fe20000001209 */
[----:B------:R-:W-:Y:S01]  /*1800*/  IMAD.SHL.U32 R8, R6, 0x4, RZ ;  /* 0x0000000406087824 */ /* 0x000fe200078e00ff */
[----:B------:R-:W-:-:S02]  /*1810*/  @P0 LOP3.LUT R7, R10, R21, RZ, 0xfc, !PT ;  /* 0x000000150a070212 */ /* 0x000fc400078efcff */
[----:B------:R-:W-:Y:S02]  /*1820*/  @P0 SHF.L.U64.HI R19, R4, R19, R5 ;  /* 0x0000001304130219 */ /* 0x000fe40000010205 */
[----:B------:R-:W-:Y:S02]  /*1830*/  @P0 LOP3.LUT R4, R20, R23, RZ, 0xfc, !PT ;  /* 0x0000001714040212 */ /* 0x000fe400078efcff */
[----:B------:R-:W-:Y:S02]  /*1840*/  @P0 SHF.R.U32.HI R2, RZ, R2, R9 ;  /* 0x00000002ff020219 */ /* 0x000fe40000011609 */
[----:B------:R-:W-:Y:S02]  /*1850*/  SHF.L.U64.HI R6, R6, 0x2, R7 ;  /* 0x0000000206067819 */ /* 0x000fe40000010207 */
[----:B------:R-:W-:Y:S02]  /*1860*/  SHF.L.W.U32.HI R10, R7, 0x2, R4 ;  /* 0x00000002070a7819 */ /* 0x000fe40000010e04 */
[----:B------:R-:W-:-:S02]  /*1870*/  @P0 LOP3.LUT R5, R19, R2, RZ, 0xfc, !PT ;  /* 0x0000000213050212 */ /* 0x000fc400078efcff */
[----:B------:R-:W-:Y:S02]  /*1880*/  IADD3 RZ, P0, PT, RZ, -R8, RZ ;  /* 0x80000008ffff7210 */ /* 0x000fe40007f1e0ff */
[----:B------:R-:W-:Y:S02]  /*1890*/  LOP3.LUT R7, RZ, R6, RZ, 0x33, !PT ;  /* 0x00000006ff077212 */ /* 0x000fe400078e33ff */
[----:B------:R-:W-:Y:S02]  /*18a0*/  SHF.L.W.U32.HI R4, R4, 0x2, R5 ;  /* 0x0000000204047819 */ /* 0x000fe40000010e05 */
[----:B------:R-:W-:Y:S02]  /*18b0*/  LOP3.LUT R2, RZ, R10, RZ, 0x33, !PT ;  /* 0x0000000aff027212 */ /* 0x000fe400078e33ff */
[----:B------:R-:W-:Y:S02]  /*18c0*/  IADD3.X R7, P0, PT, RZ, R7, RZ, P0, !PT ;  /* 0x00000007ff077210 */ /* 0x000fe4000071e4ff */
[----:B------:R-:W-:-:S02]  /*18d0*/  LOP3.LUT R11, RZ, R4, RZ, 0x33, !PT ;  /* 0x00000004ff0b7212 */ /* 0x000fc400078e33ff */
[----:B------:R-:W-:Y:S02]  /*18e0*/  IADD3.X R9, P1, PT, RZ, R2, RZ, P0, !PT ;  /* 0x00000002ff097210 */ /* 0x000fe4000073e4ff */
[----:B------:R-:W-:-:S03]  /*18f0*/  ISETP.GT.U32.AND P2, PT, R10, -0x1, PT ;  /* 0xffffffff0a00780c */ /* 0x000fc60003f44070 */
[----:B------:R-:W-:Y:S01]  /*1900*/  IMAD.X R11, RZ, RZ, R11, P1 ;  /* 0x000000ffff0b7224 */ /* 0x000fe200008e060b */
[----:B------:R-:W-:-:S04]  /*1910*/  ISETP.GT.AND.EX P0, PT, R4, -0x1, PT, P2 ;  /* 0xffffffff0400780c */ /* 0x000fc80003f04320 */
[----:B------:R-:W-:Y:S02]  /*1920*/  SEL R11, R4, R11, P0 ;  /* 0x0000000b040b7207 */ /* 0x000fe40000000000 */
[----:B------:R-:W-:Y:S02]  /*1930*/  SEL R10, R10, R9, P0 ;  /* 0x000000090a0a7207 */ /* 0x000fe40000000000 */
[----:B------:R-:W-:Y:S02]  /*1940*/  ISETP.NE.U32.AND P1, PT, R11, RZ, PT ;  /* 0x000000ff0b00720c */ /* 0x000fe40003f25070 */
[----:B------:R-:W-:Y:S02]  /*1950*/  SEL R19, R6, R7, P0 ;  /* 0x0000000706137207 */ /* 0x000fe40000000000 */
[----:B------:R-:W-:Y:S01]  /*1960*/  SEL R9, R10, R11, !P1 ;  /* 0x0000000b0a097207 */ /* 0x000fe20004800000 */
[----:B------:R-:W-:-:S05]  /*1970*/  @!P0 IMAD.MOV R8, RZ, RZ, -R8 ;  /* 0x000000ffff088224 */ /* 0x000fca00078e0a08 */
[----:B------:R-:W0:Y:S02]  /*1980*/  FLO.U32 R9, R9 ;  /* 0x0000000900097300 */ /* 0x000e2400000e0000 */
[C---:B0-----:R-:W-:Y:S02]  /*1990*/  IADD3 R18, PT, PT, -R9.reuse, 0x1f, RZ ;  /* 0x0000001f09127810 */ /* 0x041fe40007ffe1ff */
[----:B------:R-:W-:-:S03]  /*19a0*/  IADD3 R2, PT, PT, -R9, 0x3f, RZ ;  /* 0x0000003f09027810 */ /* 0x000fc60007ffe1ff */
[----:B------:R-:W-:-:S05]  /*19b0*/  @P1 IMAD.MOV R2, RZ, RZ, R18 ;  /* 0x000000ffff021224 */ /* 0x000fca00078e0212 */
[----:B------:R-:W-:-:S13]  /*19c0*/  ISETP.NE.AND P1, PT, R2, RZ, PT ;  /* 0x000000ff0200720c */ /* 0x000fda0003f25270 */
[----:B------:R-:W-:Y:S05]  /*19d0*/  @!P1 BRA `(.L_x_17) ;  /* 0x0000000000289947 */ /* 0x000fea0003800000 */
[----:B------:R-:W-:Y:S02]  /*19e0*/  LOP3.LUT R7, R2, 0x3f, RZ, 0xc0, !PT ;  /* 0x0000003f02077812 */ /* 0x000fe400078ec0ff */
[--C-:B------:R-:W-:Y:S02]  /*19f0*/  SHF.R.U64 R9, R8, 0x1, R19.reuse ;  /* 0x0000000108097819 */ /* 0x100fe40000001213 */
[----:B------:R-:W-:Y:S02]  /*1a00*/  SHF.R.U32.HI R19, RZ, 0x1, R19 ;  /* 0x00000001ff137819 */ /* 0x000fe40000011613 */
[----:B------:R-:W-:Y:S02]  /*1a10*/  LOP3.LUT R6, R2, 0x3f, RZ, 0xc, !PT ;  /* 0x0000003f02067812 */ /* 0x000fe400078e0cff */
[CC--:B------:R-:W-:Y:S02]  /*1a20*/  SHF.L.U64.HI R11, R10.reuse, R7.reuse, R11 ;  /* 0x000000070a0b7219 */ /* 0x0c0fe4000001020b */
[----:B------:R-:W-:-:S02]  /*1a30*/  SHF.L.U32 R7, R10, R7, RZ ;  /* 0x000000070a077219 */ /* 0x000fc400000006ff */
[-CC-:B------:R-:W-:Y:S02]  /*1a40*/  SHF.R.U64 R10, R9, R6.reuse, R19.reuse ;  /* 0x00000006090a7219 */ /* 0x180fe40000001213 */
[----:B------:R-:W-:Y:S02]  /*1a50*/  SHF.R.U32.HI R6, RZ, R6, R19 ;  /* 0x00000006ff067219 */ /* 0x000fe40000011613 */
[----:B------:R-:W-:Y:S02]  /*1a60*/  LOP3.LUT R10, R7, R10, RZ, 0xfc, !PT ;  /* 0x0000000a070a7212 */ /* 0x000fe400078efcff */
[----:B------:R-:W-:-:S07]  /*1a70*/  LOP3.LUT R11, R11, R6, RZ, 0xfc, !PT ;  /* 0x000000060b0b7212 */ /* 0x000fce00078efcff */
.L_x_17:
[----:B------:R-:W-:-:S04]  /*1a80*/  IMAD.WIDE.U32 R8, R10, 0x2168c235, RZ ;  /* 0x2168c2350a087825 */ /* 0x000fc800078e00ff */
[----:B------:R-:W-:Y:S01]  /*1a90*/  IMAD.MOV.U32 R6, RZ, RZ, R9 ;  /* 0x000000ffff067224 */ /* 0x000fe200078e0009 */
[----:B------:R-:W-:Y:S01]  /*1aa0*/  IADD3 RZ, P1, PT, R8, R8, RZ ;  /* 0x0000000808ff7210 */ /* 0x000fe20007f3e0ff */
[----:B------:R-:W-:Y:S02]  /*1ab0*/  IMAD.MOV.U32 R7, RZ, RZ, RZ ;  /* 0x000000ffff077224 */ /* 0x000fe400078e00ff */
[----:B------:R-:W-:-:S04]  /*1ac0*/  IMAD.HI.U32 R9, R11, -0x36f0255e, RZ ;  /* 0xc90fdaa20b097827 */ /* 0x000fc800078e00ff */
[----:B------:R-:W-:-:S04]  /*1ad0*/  IMAD.WIDE.U32 R6, R10, -0x36f0255e, R6 ;  /* 0xc90fdaa20a067825 */ /* 0x000fc800078e0006 */
[----:B------:R-:W-:-:S04]  /*1ae0*/  IMAD.WIDE.U32 R6, P2, R11, 0x2168c235, R6 ;  /* 0x2168c2350b067825 */ /* 0x000fc80007840006 */
[----:B------:R-:W-:Y:S01]  /*1af0*/  IMAD R11, R11, -0x36f0255e, RZ ;  /* 0xc90fdaa20b0b7824 */ /* 0x000fe200078e02ff */
[----:B------:R-:W-:Y:S01]  /*1b00*/  IADD3.X RZ, P1, PT, R6, R6, RZ, P1, !PT ;  /* 0x0000000606ff7210 */ /* 0x000fe20000f3e4ff */
[----:B------:R-:W-:-:S03]  /*1b10*/  IMAD.X R8, RZ, RZ, R9, P2 ;  /* 0x000000ffff087224 */ /* 0x000fc600010e0609 */
[----:B------:R-:W-:-:S04]  /*1b20*/  IADD3 R7, P2, PT, R11, R7, RZ ;  /* 0x000000070b077210 */ /* 0x000fc80007f5e0ff */
[C---:B------:R-:W-:Y:S01]  /*1b30*/  ISETP.GT.U32.AND P3, PT, R7.reuse, RZ, PT ;  /* 0x000000ff0700720c */ /* 0x040fe20003f64070 */
[----:B------:R-:W-:Y:S01]  /*1b40*/  IMAD.X R8, RZ, RZ, R8, P2 ;  /* 0x000000ffff087224 */ /* 0x000fe200010e0608 */
[----:B------:R-:W-:-:S04]  /*1b50*/  IADD3.X R6, P2, PT, R7, R7, RZ, P1, !PT ;  /* 0x0000000707067210 */ /* 0x000fc80000f5e4ff */
[C---:B------:R-:W-:Y:S01]  /*1b60*/  ISETP.GT.AND.EX P1, PT, R8.reuse, RZ, PT, P3 ;  /* 0x000000ff0800720c */ /* 0x040fe20003f24330 */
[----:B------:R-:W-:-:S03]  /*1b70*/  IMAD.X R9, R8, 0x1, R8, P2 ;  /* 0x0000000108097824 */ /* 0x000fc600010e0608 */
[----:B------:R-:W-:Y:S02]  /*1b80*/  SEL R6, R6, R7, P1 ;  /* 0x0000000706067207 */ /* 0x000fe40000800000 */
[----:B------:R-:W-:Y:S02]  /*1b90*/  SEL R7, R9, R8, P1 ;  /* 0x0000000809077207 */ /* 0x000fe40000800000 */
[----:B------:R-:W-:Y:S02]  /*1ba0*/  IADD3 R6, P2, PT, R6, 0x1, RZ ;  /* 0x0000000106067810 */ /* 0x000fe40007f5e0ff */
[----:B------:R-:W-:Y:S02]  /*1bb0*/  SEL R9, RZ, 0xffffffff, !P1 ;  /* 0xffffffffff097807 */ /* 0x000fe40004800000 */
[----:B------:R-:W-:Y:S01]  /*1bc0*/  LOP3.LUT P1, R3, R3, 0x80000000, RZ, 0xc0, !PT ;  /* 0x8000000003037812 */ /* 0x000fe2000782c0ff */
[----:B------:R-:W-:Y:S02]  /*1bd0*/  IMAD.X R7, RZ, RZ, R7, P2 ;  /* 0x000000ffff077224 */ /* 0x000fe400010e0607 */
[----:B------:R-:W-:Y:S01]  /*1be0*/  IMAD.IADD R2, R9, 0x1, -R2 ;  /* 0x0000000109027824 */ /* 0x000fe200078e0a02 */
[----:B------:R-:W-:-:S02]  /*1bf0*/  SHF.R.U32.HI R9, RZ, 0x1e, R5 ;  /* 0x0000001eff097819 */ /* 0x000fc40000011605 */
[----:B------:R-:W-:Y:S01]  /*1c00*/  SHF.R.U64 R6, R6, 0xa, R7 ;  /* 0x0000000a06067819 */ /* 0x000fe20000001207 */
[----:B------:R-:W-:Y:S01]  /*1c10*/  IMAD.SHL.U32 R2, R2, 0x100000, RZ ;  /* 0x0010000002027824 */ /* 0x000fe200078e00ff */
[----:B------:R-:W-:Y:S02]  /*1c20*/  LEA.HI R4, R4, R9, RZ, 0x1 ;  /* 0x0000000904047211 */ /* 0x000fe400078f08ff */
[----:B------:R-:W-:Y:S02]  /*1c30*/  IADD3 R6, P2, PT, R6, 0x1, RZ ;  /* 0x0000000106067810 */ /* 0x000fe40007f5e0ff */
[----:B------:R-:W-:Y:S01]  /*1c40*/  @!P0 LOP3.LUT R3, R3, 0x80000000, RZ, 0x3c, !PT ;  /* 0x8000000003038812 */ /* 0x000fe200078e3cff */
[----:B------:R-:W-:Y:S01]  /*1c50*/  @P1 IMAD.MOV R4, RZ, RZ, -R4 ;  /* 0x000000ffff041224 */ /* 0x000fe200078e0a04 */
[----:B------:R-:W-:-:S04]  /*1c60*/  LEA.HI.X R7, R7, RZ, RZ, 0x16, P2 ;  /* 0x000000ff07077211 */ /* 0x000fc800010fb4ff */
[--C-:B------:R-:W-:Y:S02]  /*1c70*/  SHF.R.U64 R6, R6, 0x1, R7.reuse ;  /* 0x0000000106067819 */ /* 0x100fe40000001207 */
[----:B------:R-:W-:Y:S02]  /*1c80*/  SHF.R.U32.HI R5, RZ, 0x1, R7 ;  /* 0x00000001ff057819 */ /* 0x000fe40000011607 */
[----:B------:R-:W-:-:S04]  /*1c90*/  IADD3 R6, P2, P3, RZ, RZ, R6 ;  /* 0x000000ffff067210 */ /* 0x000fc80007b5e006 */
[----:B------:R-:W-:-:S04]  /*1ca0*/  IADD3.X R2, PT, PT, R2, 0x3fe00000, R5, P2, P3 ;  /* 0x3fe0000002027810 */ /* 0x000fc800017e6405 */
[----:B------:R-:W-:-:S07]  /*1cb0*/  LOP3.LUT R7, R2, R3, RZ, 0xfc, !PT ;  /* 0x0000000302077212 */ /* 0x000fce00078efcff */
.L_x_14:
[----:B------:R-:W-:Y:S02]  /*1cc0*/  IMAD.MOV.U32 R2, RZ, RZ, R0 ;  /* 0x000000ffff027224 */ /* 0x000fe400078e0000 */
[----:B------:R-:W-:-:S04]  /*1cd0*/  IMAD.MOV.U32 R3, RZ, RZ, 0x0 ;  /* 0x00000000ff037424 */ /* 0x000fc800078e00ff */
[----:B------:R-:W-:Y:S05]  /*1ce0*/  RET.REL.NODEC R2 `(_Z6serialPdS_S_ddddd) ;  /* 0xffffffe002c47950 */ /* 0x000fea0003c3ffff */
.L_x_18:
        /* <DEDUP_REMOVED lines=9> */
.L_x_49:


//--------------------- .text._Z8parallelPdS_S_ddddd --------------------------
	.section	.text._Z8parallelPdS_S_ddddd,"ax",@progbits
	.align	128
        .global         _Z8parallelPdS_S_ddddd
        .type           _Z8parallelPdS_S_ddddd,@function
        .size           _Z8parallelPdS_S_ddddd,(.L_x_50 - _Z8parallelPdS_S_ddddd)
        .other          _Z8parallelPdS_S_ddddd,@"STO_CUDA_ENTRY STV_DEFAULT"
_Z8parallelPdS_S_ddddd:
.text._Z8parallelPdS_S_ddddd:
[----:B------:R-:W0:Y:S01]  /*0000*/  LDC R1, c[0x0][0x37c] ;  /* 0x0000df00ff017b82 */ /* 0x000e220000000800 */
[----:B------:R-:W1:Y:S07]  /*0010*/  S2R R3, SR_TID.X ;  /* 0x0000000000037919 */ /* 0x000e6e0000002100 */
[----:B------:R-:W1:Y:S01]  /*0020*/  S2UR UR6, SR_CTAID.X ;  /* 0x00000000000679c3 */ /* 0x000e620000002500 */
[----:B------:R-:W2:Y:S01]  /*0030*/  LDCU.64 UR4, c[0x0][0x358] ;  /* 0x00006b00ff0477ac */ /* 0x000ea20008000a00 */
[----:B------:R-:W-:Y:S01]  /*0040*/  BSSY.RECONVERGENT B0, `(.L_x_19) ;  /* 0x00000f2000007945 */ /* 0x000fe20003800200 */
[----:B0-----:R-:W-:-:S05]  /*0050*/  VIADD R1, R1, 0xffffffd8 ;  /* 0xffffffd801017836 */ /* 0x001fca0000000000 */
[----:B------:R-:W1:Y:S02]  /*0060*/  LDC R0, c[0x0][0x360] ;  /* 0x0000d800ff007b82 */ /* 0x000e640000000800 */
[----:B-1----:R-:W-:-:S05]  /*0070*/  IMAD R0, R0, UR6, R3 ;  /* 0x0000000600007c24 */ /* 0x002fca000f8e0203 */
[----:B------:R-:W-:-:S13]  /*0080*/  ISETP.GT.AND P0, PT, R0, 0x1, PT ;  /* 0x000000010000780c */ /* 0x000fda0003f04270 */
[----:B--2---:R-:W-:Y:S05]  /*0090*/  @P0 BRA `(.L_x_20) ;  /* 0x0000000800740947 */ /* 0x004fea0003800000 */
[----:B------:R-:W-:-:S05]  /*00a0*/  VIMNMX.U32 R0, PT, PT, R0, 0x2, PT ;  /* 0x0000000200007848 */ /* 0x000fca0003fe0000 */
[----:B------:R-:W-:-:S04]  /*00b0*/  IMAD.SHL.U32 R0, R0, 0x4, RZ ;  /* 0x0000000400007824 */ /* 0x000fc800078e00ff */
[----:B------:R-:W0:Y:S02]  /*00c0*/  LDC R2, c[0x2][R0] ;  /* 0x0080000000027b82 */ /* 0x000e240000000800 */
[----:B0-----:R-:W-:-:S04]  /*00d0*/  SHF.R.S32.HI R3, RZ, 0x1f, R2 ;  /* 0x0000001fff037819 */ /* 0x001fc80000011402 */
.L_x_39:
[----:B------:R-:W-:Y:S05]  /*00e0*/  BRX R2 -0xf0                                                                   (*"BRANCH_TARGETS .L_x_40,.L_x_41,.L_x_42"*) ;  /* 0xfffffffc02c47949 */ /* 0x000fea000383ffff */
.L_x_41:
[----:B------:R-:W0:Y:S02]  /*00f0*/  LDC.64 R6, c[0x0][0x380] ;  /* 0x0000e000ff067b82 */ /* 0x000e240000000a00 */
[----:B0-----:R-:W2:Y:S04]  /*0100*/  LDG.E.64 R2, desc[UR4][R6.64+0x20] ;  /* 0x0000200406027981 */ /* 0x001ea8000c1e1b00 */
        /* <DEDUP_REMOVED lines=25> */
[----:B------:R-:W-:Y:S01]  /*02a0*/  BSSY.RECONVERGENT B1, `(.L_x_23) ;  /* 0x0000004000017945 */ /* 0x000fe20003800200 */
[----:B------:R-:W-:Y:S01]  /*02b0*/  IMAD.MOV.U32 R3, RZ, RZ, R5 ;  /* 0x000000ffff037224 */ /* 0x000fe200078e0005 */
[----:B------:R-:W-:-:S07]  /*02c0*/  MOV R0, 0x2e0 ;  /* 0x000002e000007802 */ /* 0x000fce0000000f00 */
[----:B-----5:R-:W-:Y:S05]  /*02d0*/  CALL.REL.NOINC `($_Z8parallelPdS_S_ddddd$__internal_trig_reduction_slowpathd) ;  /* 0x0000001000987944 */ /* 0x020fea0003c00000 */
[----:B------:R-:W-:Y:S05]  /*02e0*/  BSYNC.RECONVERGENT B1 ;  /* 0x0000000000017941 */ /* 0x000fea0003800200 */
.L_x_23:
[----:B------:R-:W-:Y:S02]  /*02f0*/  IMAD.MOV.U32 R0, RZ, RZ, R8 ;  /* 0x000000ffff007224 */ /* 0x000fe400078e0008 */
[----:B------:R-:W-:Y:S02]  /*0300*/  IMAD.MOV.U32 R2, RZ, RZ, R6 ;  /* 0x000000ffff027224 */ /* 0x000fe400078e0006 */
[----:B------:R-:W-:-:S07]  /*0310*/  IMAD.MOV.U32 R3, RZ, RZ, R7 ;  /* 0x000000ffff037224 */ /* 0x000fce00078e0007 */
.L_x_22:
[----:B------:R-:W-:-:S07]  /*0320*/  VIADD R0, R0, 0x1 ;  /* 0x0000000100007836 */ /* 0x000fce0000000000 */
.L_x_21:
        /* <DEDUP_REMOVED lines=34> */
[----:B--2---:R-:W-:Y:S04]  /*0550*/  STG.E.64 desc[UR4][R4.64+0x8], R14 ;  /* 0x0000080e04007986 */ /* 0x004fe8000c101b04 */
[----:B-1----:R-:W2:Y:S01]  /*0560*/  LDG.E.64 R2, desc[UR4][R8.64+0x8] ;  /* 0x0000080408027981 */ /* 0x002ea2000c1e1b00 */
[----:B------:R-:W0:Y:S01]  /*0570*/  LDC.64 R6, c[0x0][0x388] ;  /* 0x0000e200ff067b82 */ /* 0x000e220000000a00 */
[----:B--2---:R-:W-:-:S07]  /*0580*/  DFMA R2, -RZ, R14, R2 ;  /* 0x0000000eff02722b */ /* 0x004fce0000000102 */
[----:B0-----:R-:W-:Y:S01]  /*0590*/  STG.E.64 desc[UR4][R6.64+0x8], R2 ;  /* 0x0000080206007986 */ /* 0x001fe2000c101b04 */
[----:B------:R-:W-:Y:S05]  /*05a0*/  EXIT ;  /* 0x000000000000794d */ /* 0x000fea0003800000 */
.L_x_40:
[----:B------:R-:W0:Y:S02]  /*05b0*/  LDC.64 R6, c[0x0][0x380] ;  /* 0x0000e000ff067b82 */ /* 0x000e240000000a00 */
[----:B0-----:R-:W2:Y:S04]  /*05c0*/  LDG.E.64 R2, desc[UR4][R6.64+0x18] ;  /* 0x0000180406027981 */ /* 0x001ea8000c1e1b00 */
        /* <DEDUP_REMOVED lines=30> */
.L_x_26:
[----:B------:R-:W-:Y:S02]  /*07b0*/  IMAD.MOV.U32 R0, RZ, RZ, R8 ;  /* 0x000000ffff007224 */ /* 0x000fe400078e0008 */
[----:B------:R-:W-:Y:S02]  /*07c0*/  IMAD.MOV.U32 R2, RZ, RZ, R6 ;  /* 0x000000ffff027224 */ /* 0x000fe400078e0006 */
[----:B------:R-:W-:-:S07]  /*07d0*/  IMAD.MOV.U32 R3, RZ, RZ, R7 ;  /* 0x000000ffff037224 */ /* 0x000fce00078e0007 */
.L_x_25:
[----:B------:R-:W-:-:S07]  /*07e0*/  VIADD R0, R0, 0x1 ;  /* 0x0000000100007836 */ /* 0x000fce0000000000 */
.L_x_24:
        /* <DEDUP_REMOVED lines=17> */
[C---:B------:R-:W-:Y:S01]  /*0900*/  DFMA R4, R12.reuse, R4, R6 ;  /* 0x000000040c04722b */ /* 0x040fe20000000006 */
[----:B------:R-:W1:Y:S07]  /*0910*/  LDC.64 R6, c[0x0][0x390] ;  /* 0x0000e400ff067b82 */ /* 0x000e6e0000000a00 */
[C---:B---3--:R-:W-:Y:S01]  /*0920*/  DFMA R4, R12.reuse, R4, R8 ;  /* 0x000000040c04722b */ /* 0x048fe20000000008 */
[----:B------:R-:W2:Y:S07]  /*0930*/  LDC.64 R8, c[0x0][0x380] ;  /* 0x0000e000ff087b82 */ /* 0x000eae0000000a00 */
[----:B------:R-:W-:-:S08]  /*0940*/  DFMA R4, R12, R4, R10 ;  /* 0x000000040c04722b */ /* 0x000fd0000000000a */
        /* <DEDUP_REMOVED lines=12> */
[----:B-1----:R-:W-:Y:S04]  /*0a10*/  STG.E.64 desc[UR4][R6.64], R14 ;  /* 0x0000000e06007986 */ /* 0x002fe8000c101b04 */
[----:B--2---:R-:W2:Y:S01]  /*0a20*/  LDG.E.64 R2, desc[UR4][R8.64] ;  /* 0x0000000408027981 */ /* 0x004ea2000c1e1b00 */
[----:B------:R-:W0:Y:S01]  /*0a30*/  LDC.64 R4, c[0x0][0x388] ;  /* 0x0000e200ff047b82 */ /* 0x000e220000000a00 */
[----:B--2---:R-:W-:-:S07]  /*0a40*/  DFMA R2, -RZ, R14, R2 ;  /* 0x0000000eff02722b */ /* 0x004fce0000000102 */
[----:B0-----:R-:W-:Y:S01]  /*0a50*/  STG.E.64 desc[UR4][R4.64], R2 ;  /* 0x0000000204007986 */ /* 0x001fe2000c101b04 */
[----:B------:R-:W-:Y:S05]  /*0a60*/  EXIT ;  /* 0x000000000000794d */ /* 0x000fea0003800000 */
.L_x_20:
[----:B------:R-:W-:-:S05]  /*0a70*/  IMAD.MOV.U32 R3, RZ, RZ, -0x2 ;  /* 0xfffffffeff037424 */ /* 0x000fca00078e00ff */
[----:B------:R-:W-:-:S05]  /*0a80*/  VIADDMNMX.U32 R0, R0, R3, 0x3, PT ;  /* 0x0000000300007446 */ /* 0x000fca0003800003 */
[----:B------:R-:W-:-:S04]  /*0a90*/  IMAD.SHL.U32 R0, R0, 0x4, RZ ;  /* 0x0000000400007824 */ /* 0x000fc800078e00ff */
[----:B------:R-:W0:Y:S02]  /*0aa0*/  LDC R2, c[0x2][R0+0xc] ;  /* 0x0080030000027b82 */ /* 0x000e240000000800 */
[----:B0-----:R-:W-:-:S04]  /*0ab0*/  SHF.R.S32.HI R3, RZ, 0x1f, R2 ;  /* 0x0000001fff037819 */ /* 0x001fc80000011402 */
.L_x_43:
[----:B------:R-:W-:Y:S05]  /*0ac0*/  BRX R2 -0xad0                                                                  (*"BRANCH_TARGETS .L_x_44,.L_x_45,.L_x_46,.L_x_42"*) ;  /* 0xfffffff4024c7949 */ /* 0x000fea000383ffff */
.L_x_46:
[----:B------:R-:W0:Y:S02]  /*0ad0*/  LDC.64 R6, c[0x0][0x380] ;  /* 0x0000e000ff067b82 */ /* 0x000e240000000a00 */
[----:B0-----:R-:W2:Y:S04]  /*0ae0*/  LDG.E.64 R2, desc[UR4][R6.64+0x20] ;  /* 0x0000200406027981 */ /* 0x001ea8000c1e1b00 */
[----:B------:R0:W5:Y:S01]  /*0af0*/  LDG.E.64 R14, desc[UR4][R6.64+0x10] ;  /* 0x00001004060e7981 */ /* 0x000162000c1e1b00 */
[----:B------:R-:W-:Y:S01]  /*0b00*/  UMOV UR6, 0x7f3321d2 ;  /* 0x7f3321d200067882 */ /* 0x000fe20000000000 */
[----:B------:R-:W-:Y:S02]  /*0b10*/  UMOV UR7, 0x4012d97c ;  /* 0x4012d97c00077882 */ /* 0x000fe40000000000 */
        /* <DEDUP_REMOVED lines=26> */
.L_x_28:
[----:B------:R-:W-:Y:S02]  /*0cc0*/  IMAD.MOV.U32 R0, RZ, RZ, R8 ;  /* 0x000000ffff007224 */ /* 0x000fe400078e0008 */
[----:B------:R-:W-:Y:S02]  /*0cd0*/  IMAD.MOV.U32 R2, RZ, RZ, R6 ;  /* 0x000000ffff027224 */ /* 0x000fe400078e0006 */
[----:B------:R-:W-:-:S07]  /*0ce0*/  IMAD.MOV.U32 R3, RZ, RZ, R7 ;  /* 0x000000ffff037224 */ /* 0x000fce00078e0007 */
.L_x_27:
        /* <DEDUP_REMOVED lines=20> */
[C---:B----4-:R-:W-:Y:S02]  /*0e30*/  DFMA R4, R12.reuse, R8, R4 ;  /* 0x000000080c04722b */ /* 0x050fe40000000004 */
[----:B------:R-:W1:Y:S06]  /*0e40*/  LDC.64 R8, c[0x0][0x380] ;  /* 0x0000e000ff087b82 */ /* 0x000e6c0000000a00 */
[----:B------:R-:W-:Y:S02]  /*0e50*/  DFMA R4, R12, R4, R6 ;  /* 0x000000040c04722b */ /* 0x000fe40000000006 */
[----:B------:R-:W2:Y:S06]  /*0e60*/  LDC.64 R6, c[0x0][0x390] ;  /* 0x0000e400ff067b82 */ /* 0x000eac0000000a00 */
[----:B------:R-:W-:-:S02]  /*0e70*/  DFMA R2, R4, R2, R2 ;  /* 0x000000020402722b */ /* 0x000fc40000000002 */
        /* <DEDUP_REMOVED lines=14> */
.L_x_42:
[----:B------:R-:W-:Y:S05]  /*0f60*/  BSYNC.RECONVERGENT B0 ;  /* 0x0000000000007941 */ /* 0x000fea0003800200 */
.L_x_19:
[----:B------:R-:W-:Y:S05]  /*0f70*/  EXIT ;  /* 0x000000000000794d */ /* 0x000fea0003800000 */
.L_x_44:
[----:B------:R-:W0:Y:S02]  /*0f80*/  LDC.64 R6, c[0x0][0x380] ;  /* 0x0000e000ff067b82 */ /* 0x000e240000000a00 */
[----:B0-----:R-:W2:Y:S04]  /*0f90*/  LDG.E.64 R2, desc[UR4][R6.64+0x18] ;  /* 0x0000180406027981 */ /* 0x001ea8000c1e1b00 */
[----:B------:R0:W5:Y:S01]  /*0fa0*/  LDG.E.64 R14, desc[UR4][R6.64+0x10] ;  /* 0x00001004060e7981 */ /* 0x000162000c1e1b00 */
[----:B------:R-:W-:Y:S01]  /*0fb0*/  UMOV UR6, 0x7f3321d2 ;  /* 0x7f3321d200067882 */ /* 0x000fe20000000000 */
[----:B------:R-:W-:Y:S02]  /*0fc0*/  UMOV UR7, 0x4012d97c ;  /* 0x4012d97c00077882 */ /* 0x000fe40000000000 */
        /* <DEDUP_REMOVED lines=26> */
.L_x_30:
[----:B------:R-:W-:Y:S02]  /*1170*/  IMAD.MOV.U32 R0, RZ, RZ, R8 ;  /* 0x000000ffff007224 */ /* 0x000fe400078e0008 */
[----:B------:R-:W-:Y:S02]  /*1180*/  IMAD.MOV.U32 R2, RZ, RZ, R6 ;  /* 0x000000ffff027224 */ /* 0x000fe400078e0006 */
[----:B------:R-:W-:-:S07]  /*1190*/  IMAD.MOV.U32 R3, RZ, RZ, R7 ;  /* 0x000000ffff037224 */ /* 0x000fce00078e0007 */
.L_x_29:
        /* <DEDUP_REMOVED lines=40> */
.L_x_45:
[----:B------:R-:W0:Y:S01]  /*1420*/  LDC.64 R12, c[0x0][0x380] ;  /* 0x0000e000ff0c7b82 */ /* 0x000e220000000a00 */
[----:B------:R-:W1:Y:S01]  /*1430*/  LDCU.64 UR6, c[0x0][0x3b8] ;  /* 0x00007700ff0677ac */ /* 0x000e620008000a00 */
[----:B0-----:R-:W2:Y:S04]  /*1440*/  LDG.E.64 R2, desc[UR4][R12.64+0x18] ;  /* 0x000018040c027981 */ /* 0x001ea8000c1e1b00 */
[----:B------:R-:W2:Y:S04]  /*1450*/  LDG.E.64 R4, desc[UR4][R12.64+0x20] ;  /* 0x000020040c047981 */ /* 0x000ea8000c1e1b00 */
[----:B------:R-:W3:Y:S04]  /*1460*/  LDG.E.64 R8, desc[UR4][R12.64+0x8] ;  /* 0x000008040c087981 */ /* 0x000ee8000c1e1b00 */
[----:B------:R-:W3:Y:S04]  /*1470*/  LDG.E.64 R10, desc[UR4][R12.64] ;  /* 0x000000040c0a7981 */ /* 0x000ee8000c1e1b00 */
[----:B------:R-:W4:Y:S01]  /*1480*/  LDG.E.64 R6, desc[UR4][R12.64+0x10] ;  /* 0x000010040c067981 */ /* 0x000f22000c1e1b00 */
[----:B------:R-:W0:Y:S01]  /*1490*/  LDC.64 R14, c[0x0][0x390] ;  /* 0x0000e400ff0e7b82 */ /* 0x000e220000000a00 */
[----:B--2---:R-:W-:-:S02]  /*14a0*/  DADD R2, R2, R4 ;  /* 0x0000000002027229 */ /* 0x004fc40000000004 */
[----:B---3--:R-:W-:-:S08]  /*14b0*/  DADD R8, R8, -R10 ;  /* 0x0000000008087229 */ /* 0x008fd0000000080a */
[----:B----4-:R-:W-:-:S08]  /*14c0*/  DFMA R2, R2, R6, R8 ;  /* 0x000000060202722b */ /* 0x010fd00000000008 */
[----:B-1----:R-:W-:-:S07]  /*14d0*/  DADD R2, R2, -UR6 ;  /* 0x8000000602027e29 */ /* 0x002fce0008000000 */
[----:B0-----:R-:W-:Y:S04]  /*14e0*/  STG.E.64 desc[UR4][R14.64+0x18], R2 ;  /* 0x000018020e007986 */ /* 0x001fe8000c101b04 */
[----:B------:R-:W2:Y:S01]  /*14f0*/  LDG.E.64 R4, desc[UR4][R12.64+0x18] ;  /* 0x000018040c047981 */ /* 0x000ea2000c1e1b00 */
[----:B------:R-:W0:Y:S01]  /*1500*/  LDC.64 R6, c[0x0][0x388] ;  /* 0x0000e200ff067b82 */ /* 0x000e220000000a00 */
[----:B--2---:R-:W-:-:S07]  /*1510*/  DFMA R4, -RZ, R2, R4 ;  /* 0x00000002ff04722b */ /* 0x004fce0000000104 */
[----:B0-----:R-:W-:Y:S01]  /*1520*/  STG.E.64 desc[UR4][R6.64+0x18], R4 ;  /* 0x0000180406007986 */ /* 0x001fe2000c101b04 */
[----:B------:R-:W-:Y:S05]  /*1530*/  EXIT ;  /* 0x000000000000794d */ /* 0x000fea0003800000 */
        .type           $_Z8parallelPdS_S_ddddd$__internal_trig_reduction_slowpathd,@function
        .size           $_Z8parallelPdS_S_ddddd$__internal_trig_reduction_slowpathd,(.L_x_50 - $_Z8parallelPdS_S_ddddd$__internal_trig_reduction_slowpathd)
$_Z8parallelPdS_S_ddddd$__internal_trig_reduction_slowpathd:
[----:B------:R-:W-:Y:S01]  /*1540*/  SHF.R.U32.HI R2, RZ, 0x14, R3 ;  /* 0x00000014ff027819 */ /* 0x000fe20000011603 */
[----:B------:R-:W-:Y:S02]  /*1550*/  IMAD.MOV.U32 R6, RZ, RZ, R4 ;  /* 0x000000ffff067224 */ /* 0x000fe400078e0004 */
[----:B------:R-:W-:Y:S01]  /*1560*/  IMAD.MOV.U32 R8, RZ, RZ, RZ ;  /* 0x000000ffff087224 */ /* 0x000fe200078e00ff */
[----:B------:R-:W-:-:S04]  /*1570*/  LOP3.LUT R5, R2, 0x7ff, RZ, 0xc0, !PT ;  /* 0x000007ff02057812 */ /* 0x000fc800078ec0ff */
[----:B------:R-:W-:-:S13]  /*1580*/  ISETP.NE.AND P0, PT, R5, 0x7ff, PT ;  /* 0x000007ff0500780c */ /* 0x000fda0003f05270 */
[----:B------:R-:W-:Y:S05]  /*1590*/  @!P0 BRA `(.L_x_31) ;  /* 0x0000000800688947 */ /* 0x000fea0003800000 */
[----:B------:R-:W-:Y:S01]  /*15a0*/  VIADD R4, R5, 0xfffffc00 ;  /* 0xfffffc0005047836 */ /* 0x000fe20000000000 */
[----:B------:R-:W-:Y:S01]  /*15b0*/  BSSY.RECONVERGENT B2, `(.L_x_32) ;  /* 0x0000034000027945 */ /* 0x000fe20003800200 */
[----:B------:R-:W-:-:S03]  /*15c0*/  CS2R R12, SRZ ;  /* 0x00000000000c7805 */ /* 0x000fc6000001ff00 */
        /* <DEDUP_REMOVED lines=8> */
[----:B------:R-:W-:Y:S01]  /*1650*/  IADD3 R5, PT, PT, RZ, -R5, -R4 ;  /* 0x80000005ff057210 */ /* 0x000fe20007ffe804 */
[----:B------:R-:W-:Y:S01]  /*1660*/  BSSY.RECONVERGENT B3, `(.L_x_34) ;  /* 0x0000022000037945 */ /* 0x000fe20003800200 */
[C---:B------:R-:W-:Y:S01]  /*1670*/  SHF.L.U64.HI R4, R6.reuse, 0xb, R3 ;  /* 0x0000000b06047819 */ /* 0x040fe20000010203 */
[----:B------:R-:W-:Y:S01]  /*1680*/  IMAD.SHL.U32 R6, R6, 0x800, RZ ;  /* 0x0000080006067824 */ /* 0x000fe200078e00ff */
[----:B------:R-:W-:Y:S01]  /*1690*/  CS2R R12, SRZ ;  /* 0x00000000000c7805 */ /* 0x000fe2000001ff00 */
[----:B------:R-:W-:Y:S01]  /*16a0*/  IMAD.MOV.U32 R18, RZ, RZ, RZ ;  /* 0x000000ffff127224 */ /* 0x000fe200078e00ff */
[----:B------:R-:W-:-:S07]  /*16b0*/  LOP3.LUT R4, R4, 0x80000000, RZ, 0xfc, !PT ;  /* 0x8000000004047812 */ /* 0x000fce00078efcff */
.L_x_35:
[----:B------:R-:W1:Y:S01]  /*16c0*/  LDC.64 R10, c[0x4][0x30] ;  /* 0x01000c00ff0a7b82 */ /* 0x000e620000000a00 */
[----:B0-----:R-:W-:Y:S02]  /*16d0*/  R2UR UR6, R8 ;  /* 0x00000000080672ca */ /* 0x001fe400000e0000 */
[----:B------:R-:W-:Y:S01]  /*16e0*/  R2UR UR7, R9 ;  /* 0x00000000090772ca */ /* 0x000fe200000e0000 */
[----:B-1----:R-:W-:-:S12]  /*16f0*/  IMAD.WIDE R22, R7, 0x8, R10 ;  /* 0x0000000807167825 */ /* 0x002fd800078e020a */
[----:B------:R-:W2:Y:S01]  /*1700*/  LDG.E.64.CONSTANT R10, desc[UR6][R22.64] ;  /* 0x00000006160a7981 */ /* 0x000ea2000c1e9b00 */
[----:B------:R-:W-:Y:S02]  /*1710*/  VIADD R5, R5, 0x1 ;  /* 0x0000000105057836 */ /* 0x000fe40000000000 */
[----:B------:R-:W-:Y:S02]  /*1720*/  VIADD R7, R7, 0x1 ;  /* 0x0000000107077836 */ /* 0x000fe40000000000 */
[----:B--2---:R-:W-:-:S04]  /*1730*/  IMAD.WIDE.U32 R12, P2, R10, R6, R12 ;  /* 0x000000060a0c7225 */ /* 0x004fc8000784000c */
[C---:B------:R-:W-:Y:S02]  /*1740*/  IMAD R21, R10.reuse, R4, RZ ;  /* 0x000000040a157224 */ /* 0x040fe400078e02ff */
[----:B------:R-:W-:Y:S02]  /*1750*/  IMAD R19, R11, R6, RZ ;  /* 0x000000060b137224 */ /* 0x000fe400078e02ff */
[----:B------:R-:W-:Y:S01]  /*1760*/  IMAD.HI.U32 R10, R10, R4, RZ ;  /* 0x000000040a0a7227 */ /* 0x000fe200078e00ff */
[----:B------:R-:W-:-:S03]  /*1770*/  IADD3 R20, P0, PT, R21, R13, RZ ;  /* 0x0000000d15147210 */ /* 0x000fc60007f1e0ff */
[----:B------:R-:W-:Y:S01]  /*1780*/  IMAD.X R21, RZ, RZ, R10, P2 ;  /* 0x000000ffff157224 */ /* 0x000fe200010e060a */
[----:B------:R-:W-:Y:S01]  /*1790*/  IADD3 R13, P1, PT, R19, R20, RZ ;  /* 0x00000014130d7210 */ /* 0x000fe20007f3e0ff */
[----:B------:R-:W-:-:S04]  /*17a0*/  IMAD.HI.U32 R20, R11, R6, RZ ;  /* 0x000000060b147227 */ /* 0x000fc800078e00ff */
[----:B------:R-:W-:Y:S01]  /*17b0*/  IMAD.HI.U32 R10, R11, R4, RZ ;  /* 0x000000040b0a7227 */ /* 0x000fe200078e00ff */
[----:B------:R-:W-:-:S03]  /*17c0*/  IADD3.X R20, P0, PT, R20, R21, RZ, P0, !PT ;  /* 0x0000001514147210 */ /* 0x000fc6000071e4ff */
[----:B------:R-:W-:Y:S02]  /*17d0*/  IMAD R11, R11, R4, RZ ;  /* 0x000000040b0b7224 */ /* 0x000fe400078e02ff */
[----:B------:R-:W-:Y:S01]  /*17e0*/  IMAD.X R10, RZ, RZ, R10, P0 ;  /* 0x000000ffff0a7224 */ /* 0x000fe200000e060a */
[----:B------:R-:W-:Y:S01]  /*17f0*/  ISETP.NE.AND P0, PT, R5, -0xf, PT ;  /* 0xfffffff10500780c */ /* 0x000fe20003f05270 */
[C---:B------:R-:W-:Y:S01]  /*1800*/  IMAD R19, R18.reuse, 0x8, R1 ;  /* 0x0000000812137824 */ /* 0x040fe200078e0201 */
[----:B------:R-:W-:Y:S01]  /*1810*/  IADD3.X R20, P1, PT, R11, R20, RZ, P1, !PT ;  /* 0x000000140b147210 */ /* 0x000fe20000f3e4ff */
[----:B------:R-:W-:-:S03]  /*1820*/  VIADD R18, R18, 0x1 ;  /* 0x0000000112127836 */ /* 0x000fc60000000000 */
[----:B------:R0:W-:Y:S01]  /*1830*/  STL.64 [R19], R12 ;  /* 0x0000000c13007387 */ /* 0x0001e20000100a00 */
[----:B------:R-:W-:Y:S02]  /*1840*/  IMAD.X R21, RZ, RZ, R10, P1 ;  /* 0x000000ffff157224 */ /* 0x000fe400008e060a */
[----:B0-----:R-:W-:Y:S02]  /*1850*/  IMAD.MOV.U32 R12, RZ, RZ, R20 ;  /* 0x000000ffff0c7224 */ /* 0x001fe400078e0014 */
[----:B------:R-:W-:Y:S02]  /*1860*/  IMAD.MOV.U32 R13, RZ, RZ, R21 ;  /* 0x000000ffff0d7224 */ /* 0x000fe400078e0015 */
[----:B------:R-:W-:Y:S05]  /*1870*/  @P0 BRA `(.L_x_35) ;  /* 0xfffffffc00900947 */ /* 0x000fea000383ffff */
[----:B------:R-:W-:Y:S05]  /*1880*/  BSYNC.RECONVERGENT B3 ;  /* 0x0000000000037941 */ /* 0x000fea0003800200 */
.L_x_34:
[----:B------:R-:W-:-:S05]  /*1890*/  LOP3.LUT R4, R2, 0x7ff, RZ, 0xc0, !PT ;  /* 0x000007ff02047812 */ /* 0x000fca00078ec0ff */
[----:B------:R-:W-:-:S05]  /*18a0*/  VIADD R4, R4, 0xfffffc00 ;  /* 0xfffffc0004047836 */ /* 0x000fca0000000000 */
[----:B------:R-:W-:Y:S02]  /*18b0*/  SHF.R.U32.HI R5, RZ, 0x6, R4 ;  /* 0x00000006ff057819 */ /* 0x000fe40000011604 */
[----:B------:R-:W-:Y:S02]  /*18c0*/  ISETP.GE.U32.AND P0, PT, R4, 0x80, PT ;  /* 0x000000800400780c */ /* 0x000fe40003f06070 */
[----:B------:R-:W-:-:S04]  /*18d0*/  IADD3 R5, PT, PT, -R5, 0x13, RZ ;  /* 0x0000001305057810 */ /* 0x000fc80007ffe1ff */
[----:B------:R-:W-:-:S07]  /*18e0*/  SEL R7, R5, 0x12, P0 ;  /* 0x0000001205077807 */ /* 0x000fce0000000000 */
.L_x_33:
[----:B------:R-:W-:Y:S05]  /*18f0*/  BSYNC.RECONVERGENT B2 ;  /* 0x0000000000027941 */ /* 0x000fea0003800200 */
.L_x_32:
        /* <DEDUP_REMOVED lines=10> */
[----:B------:R-:W-:Y:S01]  /*19a0*/  @P0 LOP3.LUT R9, R19, 0x3f, RZ, 0x3c, !PT ;  /* 0x0000003f13090812 */ /* 0x000fe200078e3cff */
[----:B------:R-:W-:Y:S01]  /*19b0*/  BSSY.RECONVERGENT B2, `(.L_x_36) ;  /* 0x0000034000027945 */ /* 0x000fe20003800200 */
[----:B--2---:R-:W-:-:S02]  /*19c0*/  @P0 SHF.R.U64 R18, R20, 0x1, R21 ;  /* 0x0000000114120819 */ /* 0x004fc40000001215 */
[----:B------:R-:W-:Y:S02]  /*19d0*/  @P0 SHF.R.U32.HI R20, RZ, 0x1, R21 ;  /* 0x00000001ff140819 */ /* 0x000fe40000011615 */
[----:B---3--:R-:W-:Y:S02]  /*19e0*/  @P0 SHF.L.U32 R10, R6, R19, RZ ;  /* 0x00000013060a0219 */ /* 0x008fe400000006ff */
[----:B0-----:R-:W-:Y:S02]  /*19f0*/  @P0 SHF.R.U64 R11, R18, R9, R20 ;  /* 0x00000009120b0219 */ /* 0x001fe40000001214 */
[--C-:B------:R-:W-:Y:S02]  /*1a00*/  @P0 SHF.R.U32.HI R2, RZ, 0x1, R7.reuse ;  /* 0x00000001ff020819 */ /* 0x100fe40000011607 */
[C-C-:B------:R-:W-:Y:S02]  /*1a10*/  @P0 SHF.R.U64 R21, R6.reuse, 0x1, R7.reuse ;  /* 0x0000000106150819 */ /* 0x140fe40000001207 */
[----:B------:R-:W-:-:S02]  /*1a20*/  @P0 SHF.L.U64.HI R8, R6, R19, R7 ;  /* 0x0000001306080219 */ /* 0x000fc40000010207 */
[----:B------:R-:W-:Y:S02]  /*1a30*/  @P0 SHF.R.U32.HI R13, RZ, R9, R20 ;  /* 0x00000009ff0d0219 */ /* 0x000fe40000011614 */
[----:B------:R-:W-:Y:S02]  /*1a40*/  @P0 LOP3.LUT R6, R10, R11, RZ, 0xfc, !PT ;  /* 0x0000000b0a060212 */ /* 0x000fe400078efcff */
[----:B----4-:R-:W-:Y:S02]  /*1a50*/  @P0 SHF.L.U32 R12, R4, R19, RZ ;  /* 0x00000013040c0219 */ /* 0x010fe400000006ff */
[----:B------:R-:W-:Y:S02]  /*1a60*/  @P0 SHF.R.U64 R21, R21, R9, R2 ;  /* 0x0000000915150219 */ /* 0x000fe40000001202 */
[----:B------:R-:W-:Y:S02]  /*1a70*/  @P0 LOP3.LUT R7, R8, R13, RZ, 0xfc, !PT ;  /* 0x0000000d08070212 */ /* 0x000fe400078efcff */
[----:B------:R-:W-:-:S02]  /*1a80*/  @P0 SHF.L.U64.HI R19, R4, R19, R5 ;  /* 0x0000001304130219 */ /* 0x000fc40000010205 */
[----:B------:R-:W-:Y:S01]  /*1a90*/  @P0 SHF.R.U32.HI R2, RZ, R9, R2 ;  /* 0x00000009ff020219 */ /* 0x000fe20000011602 */
[----:B------:R-:W-:Y:S01]  /*1aa0*/  IMAD.SHL.U32 R9, R6, 0x4, RZ ;  /* 0x0000000406097824 */ /* 0x000fe200078e00ff */
[----:B------:R-:W-:Y:S02]  /*1ab0*/  @P0 LOP3.LUT R4, R12, R21, RZ, 0xfc, !PT ;  /* 0x000000150c040212 */ /* 0x000fe400078efcff */
[----:B------:R-:W-:Y:S02]  /*1ac0*/  SHF.L.U64.HI R6, R6, 0x2, R7 ;  /* 0x0000000206067819 */ /* 0x000fe40000010207 */
[----:B------:R-:W-:Y:S02]  /*1ad0*/  SHF.L.W.U32.HI R13, R7, 0x2, R4 ;  /* 0x00000002070d7819 */ /* 0x000fe40000010e04 */
[----:B------:R-:W-:Y:S02]  /*1ae0*/  @P0 LOP3.LUT R5, R19, R2, RZ, 0xfc, !PT ;  /* 0x0000000213050212 */ /* 0x000fe400078efcff */
[----:B------:R-:W-:-:S02]  /*1af0*/  IADD3 RZ, P0, PT, RZ, -R9, RZ ;  /* 0x80000009ffff7210 */ /* 0x000fc40007f1e0ff */
[----:B------:R-:W-:Y:S02]  /*1b00*/  LOP3.LUT R7, RZ, R6, RZ, 0x33, !PT ;  /* 0x00000006ff077212 */ /* 0x000fe400078e33ff */
[----:B------:R-:W-:Y:S02]  /*1b10*/  SHF.L.W.U32.HI R8, R4, 0x2, R5 ;  /* 0x0000000204087819 */ /* 0x000fe40000010e05 */
[----:B------:R-:W-:Y:S02]  /*1b20*/  LOP3.LUT R2, RZ, R13, RZ, 0x33, !PT ;  /* 0x0000000dff027212 */ /* 0x000fe400078e33ff */
[----:B------:R-:W-:Y:S02]  /*1b30*/  IADD3.X R7, P0, PT, RZ, R7, RZ, P0, !PT ;  /* 0x00000007ff077210 */ /* 0x000fe4000071e4ff */
[----:B------:R-:W-:Y:S02]  /*1b40*/  LOP3.LUT R10, RZ, R8, RZ, 0x33, !PT ;  /* 0x00000008ff0a7212 */ /* 0x000fe400078e33ff */
[----:B------:R-:W-:-:S02]  /*1b50*/  IADD3.X R4, P1, PT, RZ, R2, RZ, P0, !PT ;  /* 0x00000002ff047210 */ /* 0x000fc4000073e4ff */
        /* <DEDUP_REMOVED lines=15> */
[C---:B------:R-:W-:Y:S02]  /*1c50*/  LOP3.LUT R6, R4.reuse, 0x3f, RZ, 0xc0, !PT ;  /* 0x0000003f04067812 */ /* 0x040fe400078ec0ff */
        /* <DEDUP_REMOVED lines=9> */
.L_x_37:
[----:B------:R-:W-:Y:S05]  /*1cf0*/  BSYNC.RECONVERGENT B2 ;  /* 0x0000000000027941 */ /* 0x000fea0003800200 */
.L_x_36:
[----:B------:R-:W-:-:S04]  /*1d00*/  IMAD.WIDE.U32 R10, R13, 0x2168c235, RZ ;  /* 0x2168c2350d0a7825 */ /* 0x000fc800078e00ff */
[----:B------:R-:W-:Y:S01]  /*1d10*/  IMAD.MOV.U32 R6, RZ, RZ, R11 ;  /* 0x000000ffff067224 */ /* 0x000fe200078e000b */
[----:B------:R-:W-:Y:S01]  /*1d20*/  IADD3 RZ, P1, PT, R10, R10, RZ ;  /* 0x0000000a0aff7210 */ /* 0x000fe20007f3e0ff */
[----:B------:R-:W-:Y:S02]  /*1d30*/  IMAD.MOV.U32 R7, RZ, RZ, RZ ;  /* 0x000000ffff077224 */ /* 0x000fe400078e00ff */
[----:B------:R-:W-:-:S04]  /*1d40*/  IMAD.HI.U32 R9, R2, -0x36f0255e, RZ ;  /* 0xc90fdaa202097827 */ /* 0x000fc800078e00ff */
[----:B------:R-:W-:-:S04]  /*1d50*/  IMAD.WIDE.U32 R6, R13, -0x36f0255e, R6 ;  /* 0xc90fdaa20d067825 */ /* 0x000fc800078e0006 */
[C---:B------:R-:W-:Y:S02]  /*1d60*/  IMAD R11, R2.reuse, -0x36f0255e, RZ ;  /* 0xc90fdaa2020b7824 */ /* 0x040fe400078e02ff */
[----:B------:R-:W-:-:S04]  /*1d70*/  IMAD.WIDE.U32 R6, P2, R2, 0x2168c235, R6 ;  /* 0x2168c23502067825 */ /* 0x000fc80007840006 */
[----:B------:R-:W-:Y:S01]  /*1d80*/  IMAD.X R2, RZ, RZ, R9, P2 ;  /* 0x000000ffff027224 */ /* 0x000fe200010e0609 */
[----:B------:R-:W-:Y:S02]  /*1d90*/  IADD3 R7, P2, PT, R11, R7, RZ ;  /* 0x000000070b077210 */ /* 0x000fe40007f5e0ff */
[----:B------:R-:W-:Y:S02]  /*1da0*/  IADD3.X RZ, P1, PT, R6, R6, RZ, P1, !PT ;  /* 0x0000000606ff7210 */ /* 0x000fe40000f3e4ff */
        /* <DEDUP_REMOVED lines=25> */
.L_x_31:
[----:B------:R-:W-:Y:S02]  /*1f40*/  IMAD.MOV.U32 R7, RZ, RZ, R3 ;  /* 0x000000ffff077224 */ /* 0x000fe400078e0003 */
[----:B------:R-:W-:Y:S02]  /*1f50*/  IMAD.MOV.U32 R2, RZ, RZ, R0 ;  /* 0x000000ffff027224 */ /* 0x000fe400078e0000 */
[----:B------:R-:W-:-:S04]  /*1f60*/  IMAD.MOV.U32 R3, RZ, RZ, 0x0 ;  /* 0x00000000ff037424 */ /* 0x000fc800078e00ff */
[----:B------:R-:W-:Y:S05]  /*1f70*/  RET.REL.NODEC R2 `(_Z8parallelPdS_S_ddddd) ;  /* 0xffffffe002207950 */ /* 0x000fea0003c3ffff */
.L_x_38:
        /* <DEDUP_REMOVED lines=16> */
.L_x_50:


//--------------------- .nv.global.init           --------------------------
	.section	.nv.global.init,"aw",@progbits
	.align	16
.nv.global.init:
	.type		__cudart_sin_cos_coeffs,@object
	.size		__cudart_sin_cos_coeffs,(delta_t - __cudart_sin_cos_coeffs)
__cudart_sin_cos_coeffs:
        /*0000*/ 	.byte	0x46, 0xd2, 0xb0, 0x2c, 0xf1, 0xe5, 0x5a, 0xbe, 0x92, 0xe3, 0xac, 0x69, 0xe3, 0x1d, 0xc7, 0x3e
        /*0010*/ 	.byte	0xa1, 0x62, 0xdb, 0x19, 0xa0, 0x01, 0x2a, 0xbf, 0x18, 0x08, 0x11, 0x11, 0x11, 0x11, 0x81, 0x3f
        /*0020*/ 	.byte	0x54, 0x55, 0x55, 0x55, 0x55, 0x55, 0xc5, 0xbf, 0x00, 0x00, 0x00, 0x00, 0x00, 0x00, 0x00, 0x00
        /*0030*/ 	.byte	0x00, 0x00, 0x00, 0x00, 0x00, 0x00, 0x00, 0x00, 0x64, 0x81, 0xfd, 0x20, 0x83, 0xff, 0xa8, 0xbd
        /*0040*/ 	.byte	0x28, 0x85, 0xef, 0xc1, 0xa7, 0xee, 0x21, 0x3e, 0xd9, 0xe6, 0x06, 0x8e, 0x4f, 0x7e, 0x92, 0xbe
        /*0050*/ 	.byte	0xe9, 0xbc, 0xdd, 0x19, 0xa0, 0x01, 0xfa, 0x3e, 0x47, 0x5d, 0xc1, 0x16, 0x6c, 0xc1, 0x56, 0xbf
        /*0060*/ 	.byte	0x51, 0x55, 0x55, 0x55, 0x55, 0x55, 0xa5, 0x3f, 0x00, 0x00, 0x00, 0x00, 0x00, 0x00, 0xe0, 0xbf
        /*0070*/ 	.byte	0x00, 0x00, 0x00, 0x00, 0x00, 0x00, 0xf0, 0x3f, 0x00, 0x00, 0x00, 0x00, 0x00, 0x00, 0x00, 0x00
	.type		delta_t,@object
	.size		delta_t,(m - delta_t)
delta_t:
        /*0080*/ 	.byte	0x7b, 0x14, 0xae, 0x47, 0xe1, 0x7a, 0x84, 0x3f
	.type		m,@object
	.size		m,(p - m)
m:
        /*0088*/ 	.byte	0x00, 0x00, 0x00, 0x00, 0x00, 0x00, 0x59, 0x40
	.type		p,@object
	.size		p,(g - p)
p:
        /*0090*/ 	.byte	0x00, 0x00, 0x00, 0x00, 0x00, 0x40, 0x9f, 0x40
	.type		g,@object
	.size		g,(__cudart_i2opi_d - g)
g:
        /*0098*/ 	.byte	0x00, 0x00, 0x00, 0x00, 0x00, 0x00, 0x24, 0x40
	.type		__cudart_i2opi_d,@object
	.size		__cudart_i2opi_d,(.L_6 - __cudart_i2opi_d)
__cudart_i2opi_d:
        /* <DEDUP_REMOVED lines=9> */
.L_6:


//--------------------- .nv.shared.reserved.0     --------------------------
	.section	.nv.shared.reserved.0,"aw",@nobits
	.weak		__nv_reservedSMEM_offset_0_alias
	.size		__nv_reservedSMEM_offset_0_alias, 0, 64
	.other		__nv_reservedSMEM_offset_0_alias,@"STO_CUDA_RESERVED_SHARED STV_DEFAULT"
__nv_reservedSMEM_offset_0_alias:
	.zero		0
	.zero		64


//--------------------- .nv.global                --------------------------
	.section	.nv.global,"aw",@nobits
	.align	8
.nv.global:
	.type		delta_tau,@object
	.size		delta_tau,(v - delta_tau)
delta_tau:
	.zero		8
	.type		v,@object
	.size		v,(.L_5 - v)
v:
	.zero		8
.L_5:


//--------------------- .nv.constant0._Z9parallelAPdS_dd --------------------------
	.section	.nv.constant0._Z9parallelAPdS_dd,"a",@progbits
	.sectionflags	@""
	.align	4
.nv.constant0._Z9parallelAPdS_dd:
	.zero		928


//--------------------- .nv.constant0._Z6serialPdS_S_ddddd --------------------------
	.section	.nv.constant0._Z6serialPdS_S_ddddd,"a",@progbits
	.sectionflags	@""
	.align	4
.nv.constant0._Z6serialPdS_S_ddddd:
	.zero		960


//--------------------- .nv.constant0._Z8parallelPdS_S_ddddd --------------------------
	.section	.nv.constant0._Z8parallelPdS_S_ddddd,"a",@progbits
	.sectionflags	@""
	.align	4
.nv.constant0._Z8parallelPdS_S_ddddd:
	.zero		960


//--------------------- SYMBOLS --------------------------

	.type		.nv.reservedSmem.offset0,@object
	.size		.nv.reservedSmem.offset0,0x4
